//
// Generated by NVIDIA NVVM Compiler
//
// Compiler Build ID: CL-36424714
// Cuda compilation tools, release 13.0, V13.0.88
// Based on NVVM 20.0.0
//

.version 9.0
.target sm_100
.address_size 64

	// .globl	_Z16update_positionsP4Bodyid

.visible .entry _Z16update_positionsP4Bodyid(
	.param .u64 .ptr .align 1 _Z16update_positionsP4Bodyid_param_0,
	.param .u32 _Z16update_positionsP4Bodyid_param_1,
	.param .f64 _Z16update_positionsP4Bodyid_param_2
)
{
	.reg .pred 	%p<18>;
	.reg .b32 	%r<57>;
	.reg .b64 	%rd<45>;
	.reg .b64 	%fd<480>;

	ld.param.u64 	%rd9, [_Z16update_positionsP4Bodyid_param_0];
	ld.param.u32 	%r25, [_Z16update_positionsP4Bodyid_param_1];
	cvta.to.global.u64 	%rd1, %rd9;
	mov.u32 	%r26, %ctaid.x;
	mov.u32 	%r27, %ntid.x;
	mov.u32 	%r28, %tid.x;
	mad.lo.s32 	%r1, %r26, %r27, %r28;
	setp.ge.s32 	%p1, %r1, %r25;
	@%p1 bra 	$L__BB0_25;
	setp.lt.s32 	%p2, %r1, 1;
	mov.f64 	%fd449, 0d0000000000000000;
	mov.b32 	%r51, 0;
	mov.f64 	%fd450, %fd449;
	mov.f64 	%fd451, %fd449;
	@%p2 bra 	$L__BB0_10;
	ld.param.u32 	%r44, [_Z16update_positionsP4Bodyid_param_1];
	mul.wide.u32 	%rd10, %r1, 80;
	add.s64 	%rd11, %rd1, %rd10;
	ld.global.f64 	%fd1, [%rd11];
	ld.global.f64 	%fd2, [%rd11+8];
	ld.global.f64 	%fd3, [%rd11+16];
	ld.global.f64 	%fd84, [%rd11+48];
	mul.f64 	%fd4, %fd84, 0d3DD2589EFFED8ACC;
	min.s32 	%r31, %r1, %r44;
	max.s32 	%r51, %r31, 1;
	setp.lt.s32 	%p3, %r31, 4;
	mov.f64 	%fd451, 0d0000000000000000;
	mov.b32 	%r50, 0;
	mov.f64 	%fd450, %fd451;
	mov.f64 	%fd449, %fd451;
	@%p3 bra 	$L__BB0_5;
	and.b32  	%r50, %r51, 2147483644;
	neg.s32 	%r48, %r50;
	add.s64 	%rd43, %rd1, 160;
	mov.f64 	%fd451, 0d0000000000000000;
$L__BB0_4:
	.pragma "nounroll";
	ld.global.f64 	%fd86, [%rd43+-160];
	sub.f64 	%fd87, %fd86, %fd1;
	ld.global.f64 	%fd88, [%rd43+-152];
	sub.f64 	%fd89, %fd88, %fd2;
	ld.global.f64 	%fd90, [%rd43+-144];
	sub.f64 	%fd91, %fd90, %fd3;
	mul.f64 	%fd92, %fd89, %fd89;
	fma.rn.f64 	%fd93, %fd87, %fd87, %fd92;
	fma.rn.f64 	%fd94, %fd91, %fd91, %fd93;
	add.f64 	%fd95, %fd94, 0d3E112E0BE826D695;
	sqrt.rn.f64 	%fd96, %fd95;
	ld.global.f64 	%fd97, [%rd43+-112];
	mul.f64 	%fd98, %fd4, %fd97;
	div.rn.f64 	%fd99, %fd98, %fd95;
	mul.f64 	%fd100, %fd87, %fd99;
	div.rn.f64 	%fd101, %fd100, %fd96;
	add.f64 	%fd102, %fd449, %fd101;
	mul.f64 	%fd103, %fd89, %fd99;
	div.rn.f64 	%fd104, %fd103, %fd96;
	add.f64 	%fd105, %fd450, %fd104;
	mul.f64 	%fd106, %fd91, %fd99;
	div.rn.f64 	%fd107, %fd106, %fd96;
	add.f64 	%fd108, %fd451, %fd107;
	ld.global.f64 	%fd109, [%rd43+-80];
	sub.f64 	%fd110, %fd109, %fd1;
	ld.global.f64 	%fd111, [%rd43+-72];
	sub.f64 	%fd112, %fd111, %fd2;
	ld.global.f64 	%fd113, [%rd43+-64];
	sub.f64 	%fd114, %fd113, %fd3;
	mul.f64 	%fd115, %fd112, %fd112;
	fma.rn.f64 	%fd116, %fd110, %fd110, %fd115;
	fma.rn.f64 	%fd117, %fd114, %fd114, %fd116;
	add.f64 	%fd118, %fd117, 0d3E112E0BE826D695;
	sqrt.rn.f64 	%fd119, %fd118;
	ld.global.f64 	%fd120, [%rd43+-32];
	mul.f64 	%fd121, %fd4, %fd120;
	div.rn.f64 	%fd122, %fd121, %fd118;
	mul.f64 	%fd123, %fd110, %fd122;
	div.rn.f64 	%fd124, %fd123, %fd119;
	add.f64 	%fd125, %fd102, %fd124;
	mul.f64 	%fd126, %fd112, %fd122;
	div.rn.f64 	%fd127, %fd126, %fd119;
	add.f64 	%fd128, %fd105, %fd127;
	mul.f64 	%fd129, %fd114, %fd122;
	div.rn.f64 	%fd130, %fd129, %fd119;
	add.f64 	%fd131, %fd108, %fd130;
	ld.global.f64 	%fd132, [%rd43];
	sub.f64 	%fd133, %fd132, %fd1;
	ld.global.f64 	%fd134, [%rd43+8];
	sub.f64 	%fd135, %fd134, %fd2;
	ld.global.f64 	%fd136, [%rd43+16];
	sub.f64 	%fd137, %fd136, %fd3;
	mul.f64 	%fd138, %fd135, %fd135;
	fma.rn.f64 	%fd139, %fd133, %fd133, %fd138;
	fma.rn.f64 	%fd140, %fd137, %fd137, %fd139;
	add.f64 	%fd141, %fd140, 0d3E112E0BE826D695;
	sqrt.rn.f64 	%fd142, %fd141;
	ld.global.f64 	%fd143, [%rd43+48];
	mul.f64 	%fd144, %fd4, %fd143;
	div.rn.f64 	%fd145, %fd144, %fd141;
	mul.f64 	%fd146, %fd133, %fd145;
	div.rn.f64 	%fd147, %fd146, %fd142;
	add.f64 	%fd148, %fd125, %fd147;
	mul.f64 	%fd149, %fd135, %fd145;
	div.rn.f64 	%fd150, %fd149, %fd142;
	add.f64 	%fd151, %fd128, %fd150;
	mul.f64 	%fd152, %fd137, %fd145;
	div.rn.f64 	%fd153, %fd152, %fd142;
	add.f64 	%fd154, %fd131, %fd153;
	ld.global.f64 	%fd155, [%rd43+80];
	sub.f64 	%fd156, %fd155, %fd1;
	ld.global.f64 	%fd157, [%rd43+88];
	sub.f64 	%fd158, %fd157, %fd2;
	ld.global.f64 	%fd159, [%rd43+96];
	sub.f64 	%fd160, %fd159, %fd3;
	mul.f64 	%fd161, %fd158, %fd158;
	fma.rn.f64 	%fd162, %fd156, %fd156, %fd161;
	fma.rn.f64 	%fd163, %fd160, %fd160, %fd162;
	add.f64 	%fd164, %fd163, 0d3E112E0BE826D695;
	sqrt.rn.f64 	%fd165, %fd164;
	ld.global.f64 	%fd166, [%rd43+128];
	mul.f64 	%fd167, %fd4, %fd166;
	div.rn.f64 	%fd168, %fd167, %fd164;
	mul.f64 	%fd169, %fd156, %fd168;
	div.rn.f64 	%fd170, %fd169, %fd165;
	add.f64 	%fd449, %fd148, %fd170;
	mul.f64 	%fd171, %fd158, %fd168;
	div.rn.f64 	%fd172, %fd171, %fd165;
	add.f64 	%fd450, %fd151, %fd172;
	mul.f64 	%fd173, %fd160, %fd168;
	div.rn.f64 	%fd174, %fd173, %fd165;
	add.f64 	%fd451, %fd154, %fd174;
	add.s32 	%r48, %r48, 4;
	add.s64 	%rd43, %rd43, 320;
	setp.ne.s32 	%p4, %r48, 0;
	@%p4 bra 	$L__BB0_4;
$L__BB0_5:
	and.b32  	%r8, %r51, 3;
	setp.eq.s32 	%p5, %r8, 0;
	@%p5 bra 	$L__BB0_10;
	setp.eq.s32 	%p6, %r8, 1;
	@%p6 bra 	$L__BB0_8;
	ld.param.u64 	%rd37, [_Z16update_positionsP4Bodyid_param_0];
	cvta.to.global.u64 	%rd12, %rd37;
	mul.wide.u32 	%rd13, %r50, 80;
	add.s64 	%rd14, %rd12, %rd13;
	ld.global.f64 	%fd176, [%rd14];
	sub.f64 	%fd177, %fd176, %fd1;
	ld.global.f64 	%fd178, [%rd14+8];
	sub.f64 	%fd179, %fd178, %fd2;
	ld.global.f64 	%fd180, [%rd14+16];
	sub.f64 	%fd181, %fd180, %fd3;
	mul.f64 	%fd182, %fd179, %fd179;
	fma.rn.f64 	%fd183, %fd177, %fd177, %fd182;
	fma.rn.f64 	%fd184, %fd181, %fd181, %fd183;
	add.f64 	%fd185, %fd184, 0d3E112E0BE826D695;
	sqrt.rn.f64 	%fd186, %fd185;
	ld.global.f64 	%fd187, [%rd14+48];
	mul.f64 	%fd188, %fd4, %fd187;
	div.rn.f64 	%fd189, %fd188, %fd185;
	mul.f64 	%fd190, %fd177, %fd189;
	div.rn.f64 	%fd191, %fd190, %fd186;
	add.f64 	%fd192, %fd449, %fd191;
	mul.f64 	%fd193, %fd179, %fd189;
	div.rn.f64 	%fd194, %fd193, %fd186;
	add.f64 	%fd195, %fd450, %fd194;
	mul.f64 	%fd196, %fd181, %fd189;
	div.rn.f64 	%fd197, %fd196, %fd186;
	add.f64 	%fd198, %fd451, %fd197;
	ld.global.f64 	%fd199, [%rd14+80];
	sub.f64 	%fd200, %fd199, %fd1;
	ld.global.f64 	%fd201, [%rd14+88];
	sub.f64 	%fd202, %fd201, %fd2;
	ld.global.f64 	%fd203, [%rd14+96];
	sub.f64 	%fd204, %fd203, %fd3;
	mul.f64 	%fd205, %fd202, %fd202;
	fma.rn.f64 	%fd206, %fd200, %fd200, %fd205;
	fma.rn.f64 	%fd207, %fd204, %fd204, %fd206;
	add.f64 	%fd208, %fd207, 0d3E112E0BE826D695;
	sqrt.rn.f64 	%fd209, %fd208;
	ld.global.f64 	%fd210, [%rd14+128];
	mul.f64 	%fd211, %fd4, %fd210;
	div.rn.f64 	%fd212, %fd211, %fd208;
	mul.f64 	%fd213, %fd200, %fd212;
	div.rn.f64 	%fd214, %fd213, %fd209;
	add.f64 	%fd449, %fd192, %fd214;
	mul.f64 	%fd215, %fd202, %fd212;
	div.rn.f64 	%fd216, %fd215, %fd209;
	add.f64 	%fd450, %fd195, %fd216;
	mul.f64 	%fd217, %fd204, %fd212;
	div.rn.f64 	%fd218, %fd217, %fd209;
	add.f64 	%fd451, %fd198, %fd218;
	add.s32 	%r50, %r50, 2;
$L__BB0_8:
	and.b32  	%r33, %r51, 1;
	setp.eq.b32 	%p7, %r33, 1;
	not.pred 	%p8, %p7;
	@%p8 bra 	$L__BB0_10;
	ld.param.u64 	%rd38, [_Z16update_positionsP4Bodyid_param_0];
	cvta.to.global.u64 	%rd15, %rd38;
	mul.wide.u32 	%rd16, %r50, 80;
	add.s64 	%rd17, %rd15, %rd16;
	ld.global.f64 	%fd219, [%rd17];
	sub.f64 	%fd220, %fd219, %fd1;
	ld.global.f64 	%fd221, [%rd17+8];
	sub.f64 	%fd222, %fd221, %fd2;
	ld.global.f64 	%fd223, [%rd17+16];
	sub.f64 	%fd224, %fd223, %fd3;
	mul.f64 	%fd225, %fd222, %fd222;
	fma.rn.f64 	%fd226, %fd220, %fd220, %fd225;
	fma.rn.f64 	%fd227, %fd224, %fd224, %fd226;
	add.f64 	%fd228, %fd227, 0d3E112E0BE826D695;
	sqrt.rn.f64 	%fd229, %fd228;
	ld.global.f64 	%fd230, [%rd17+48];
	mul.f64 	%fd231, %fd4, %fd230;
	div.rn.f64 	%fd232, %fd231, %fd228;
	mul.f64 	%fd233, %fd220, %fd232;
	div.rn.f64 	%fd234, %fd233, %fd229;
	add.f64 	%fd449, %fd449, %fd234;
	mul.f64 	%fd235, %fd222, %fd232;
	div.rn.f64 	%fd236, %fd235, %fd229;
	add.f64 	%fd450, %fd450, %fd236;
	mul.f64 	%fd237, %fd224, %fd232;
	div.rn.f64 	%fd238, %fd237, %fd229;
	add.f64 	%fd451, %fd451, %fd238;
$L__BB0_10:
	ld.param.u32 	%r45, [_Z16update_positionsP4Bodyid_param_1];
	ld.param.u64 	%rd39, [_Z16update_positionsP4Bodyid_param_0];
	mov.u32 	%r34, %ctaid.x;
	mov.u32 	%r35, %ntid.x;
	mov.u32 	%r36, %tid.x;
	mad.lo.s32 	%r12, %r34, %r35, %r36;
	cvta.to.global.u64 	%rd5, %rd39;
	setp.ge.s32 	%p9, %r51, %r45;
	@%p9 bra 	$L__BB0_14;
	setp.eq.s32 	%p10, %r12, %r51;
	@%p10 bra 	$L__BB0_13;
	mul.wide.u32 	%rd18, %r51, 80;
	add.s64 	%rd19, %rd5, %rd18;
	ld.global.f64 	%fd239, [%rd19];
	mul.wide.s32 	%rd20, %r12, 80;
	add.s64 	%rd21, %rd5, %rd20;
	ld.global.f64 	%fd240, [%rd21];
	sub.f64 	%fd241, %fd239, %fd240;
	ld.global.f64 	%fd242, [%rd19+8];
	ld.global.f64 	%fd243, [%rd21+8];
	sub.f64 	%fd244, %fd242, %fd243;
	ld.global.f64 	%fd245, [%rd19+16];
	ld.global.f64 	%fd246, [%rd21+16];
	sub.f64 	%fd247, %fd245, %fd246;
	mul.f64 	%fd248, %fd244, %fd244;
	fma.rn.f64 	%fd249, %fd241, %fd241, %fd248;
	fma.rn.f64 	%fd250, %fd247, %fd247, %fd249;
	add.f64 	%fd251, %fd250, 0d3E112E0BE826D695;
	sqrt.rn.f64 	%fd252, %fd251;
	ld.global.f64 	%fd253, [%rd21+48];
	mul.f64 	%fd254, %fd253, 0d3DD2589EFFED8ACC;
	ld.global.f64 	%fd255, [%rd19+48];
	mul.f64 	%fd256, %fd254, %fd255;
	div.rn.f64 	%fd257, %fd256, %fd251;
	mul.f64 	%fd258, %fd241, %fd257;
	div.rn.f64 	%fd259, %fd258, %fd252;
	add.f64 	%fd449, %fd449, %fd259;
	mul.f64 	%fd260, %fd244, %fd257;
	div.rn.f64 	%fd261, %fd260, %fd252;
	add.f64 	%fd450, %fd450, %fd261;
	mul.f64 	%fd262, %fd247, %fd257;
	div.rn.f64 	%fd263, %fd262, %fd252;
	add.f64 	%fd451, %fd451, %fd263;
$L__BB0_13:
	add.s32 	%r51, %r51, 1;
$L__BB0_14:
	ld.param.u32 	%r46, [_Z16update_positionsP4Bodyid_param_1];
	setp.lt.s32 	%p11, %r51, %r46;
	@%p11 bra 	$L__BB0_16;
	mul.wide.s32 	%rd22, %r12, 80;
	add.s64 	%rd23, %rd5, %rd22;
	ld.global.f64 	%fd476, [%rd23+48];
	ld.global.f64 	%fd475, [%rd23];
	ld.global.f64 	%fd474, [%rd23+8];
	ld.global.f64 	%fd473, [%rd23+16];
	bra.uni 	$L__BB0_24;
$L__BB0_16:
	ld.param.u32 	%r47, [_Z16update_positionsP4Bodyid_param_1];
	mul.wide.s32 	%rd24, %r12, 80;
	add.s64 	%rd25, %rd5, %rd24;
	ld.global.f64 	%fd475, [%rd25];
	ld.global.f64 	%fd474, [%rd25+8];
	ld.global.f64 	%fd473, [%rd25+16];
	ld.global.f64 	%fd476, [%rd25+48];
	sub.s32 	%r15, %r47, %r51;
	sub.s32 	%r37, %r51, %r47;
	setp.gt.u32 	%p12, %r37, -4;
	@%p12 bra 	$L__BB0_19;
	and.b32  	%r38, %r15, -4;
	neg.s32 	%r53, %r38;
	mul.wide.u32 	%rd26, %r51, 80;
	add.s64 	%rd27, %rd26, %rd5;
	add.s64 	%rd44, %rd27, 160;
$L__BB0_18:
	.pragma "nounroll";
	ld.global.f64 	%fd265, [%rd44+-160];
	sub.f64 	%fd266, %fd265, %fd475;
	ld.global.f64 	%fd267, [%rd44+-152];
	sub.f64 	%fd268, %fd267, %fd474;
	ld.global.f64 	%fd269, [%rd44+-144];
	sub.f64 	%fd270, %fd269, %fd473;
	mul.f64 	%fd271, %fd268, %fd268;
	fma.rn.f64 	%fd272, %fd266, %fd266, %fd271;
	fma.rn.f64 	%fd273, %fd270, %fd270, %fd272;
	add.f64 	%fd274, %fd273, 0d3E112E0BE826D695;
	sqrt.rn.f64 	%fd275, %fd274;
	ld.global.f64 	%fd276, [%rd44+-112];
	mul.f64 	%fd277, %fd476, 0d3DD2589EFFED8ACC;
	mul.f64 	%fd278, %fd277, %fd276;
	div.rn.f64 	%fd279, %fd278, %fd274;
	mul.f64 	%fd280, %fd266, %fd279;
	div.rn.f64 	%fd281, %fd280, %fd275;
	add.f64 	%fd282, %fd449, %fd281;
	mul.f64 	%fd283, %fd268, %fd279;
	div.rn.f64 	%fd284, %fd283, %fd275;
	add.f64 	%fd285, %fd450, %fd284;
	mul.f64 	%fd286, %fd270, %fd279;
	div.rn.f64 	%fd287, %fd286, %fd275;
	add.f64 	%fd288, %fd451, %fd287;
	ld.global.f64 	%fd289, [%rd44+-80];
	sub.f64 	%fd290, %fd289, %fd475;
	ld.global.f64 	%fd291, [%rd44+-72];
	sub.f64 	%fd292, %fd291, %fd474;
	ld.global.f64 	%fd293, [%rd44+-64];
	sub.f64 	%fd294, %fd293, %fd473;
	mul.f64 	%fd295, %fd292, %fd292;
	fma.rn.f64 	%fd296, %fd290, %fd290, %fd295;
	fma.rn.f64 	%fd297, %fd294, %fd294, %fd296;
	add.f64 	%fd298, %fd297, 0d3E112E0BE826D695;
	sqrt.rn.f64 	%fd299, %fd298;
	ld.global.f64 	%fd300, [%rd44+-32];
	mul.f64 	%fd301, %fd277, %fd300;
	div.rn.f64 	%fd302, %fd301, %fd298;
	mul.f64 	%fd303, %fd290, %fd302;
	div.rn.f64 	%fd304, %fd303, %fd299;
	add.f64 	%fd305, %fd282, %fd304;
	mul.f64 	%fd306, %fd292, %fd302;
	div.rn.f64 	%fd307, %fd306, %fd299;
	add.f64 	%fd308, %fd285, %fd307;
	mul.f64 	%fd309, %fd294, %fd302;
	div.rn.f64 	%fd310, %fd309, %fd299;
	add.f64 	%fd311, %fd288, %fd310;
	ld.global.f64 	%fd312, [%rd44];
	sub.f64 	%fd313, %fd312, %fd475;
	ld.global.f64 	%fd314, [%rd44+8];
	sub.f64 	%fd315, %fd314, %fd474;
	ld.global.f64 	%fd316, [%rd44+16];
	sub.f64 	%fd317, %fd316, %fd473;
	mul.f64 	%fd318, %fd315, %fd315;
	fma.rn.f64 	%fd319, %fd313, %fd313, %fd318;
	fma.rn.f64 	%fd320, %fd317, %fd317, %fd319;
	add.f64 	%fd321, %fd320, 0d3E112E0BE826D695;
	sqrt.rn.f64 	%fd322, %fd321;
	ld.global.f64 	%fd323, [%rd44+48];
	mul.f64 	%fd324, %fd277, %fd323;
	div.rn.f64 	%fd325, %fd324, %fd321;
	mul.f64 	%fd326, %fd313, %fd325;
	div.rn.f64 	%fd327, %fd326, %fd322;
	add.f64 	%fd328, %fd305, %fd327;
	mul.f64 	%fd329, %fd315, %fd325;
	div.rn.f64 	%fd330, %fd329, %fd322;
	add.f64 	%fd331, %fd308, %fd330;
	mul.f64 	%fd332, %fd317, %fd325;
	div.rn.f64 	%fd333, %fd332, %fd322;
	add.f64 	%fd334, %fd311, %fd333;
	ld.global.f64 	%fd335, [%rd44+80];
	sub.f64 	%fd336, %fd335, %fd475;
	ld.global.f64 	%fd337, [%rd44+88];
	sub.f64 	%fd338, %fd337, %fd474;
	ld.global.f64 	%fd339, [%rd44+96];
	sub.f64 	%fd340, %fd339, %fd473;
	mul.f64 	%fd341, %fd338, %fd338;
	fma.rn.f64 	%fd342, %fd336, %fd336, %fd341;
	fma.rn.f64 	%fd343, %fd340, %fd340, %fd342;
	add.f64 	%fd344, %fd343, 0d3E112E0BE826D695;
	sqrt.rn.f64 	%fd345, %fd344;
	ld.global.f64 	%fd346, [%rd44+128];
	mul.f64 	%fd347, %fd277, %fd346;
	div.rn.f64 	%fd348, %fd347, %fd344;
	mul.f64 	%fd349, %fd336, %fd348;
	div.rn.f64 	%fd350, %fd349, %fd345;
	add.f64 	%fd449, %fd328, %fd350;
	mul.f64 	%fd351, %fd338, %fd348;
	div.rn.f64 	%fd352, %fd351, %fd345;
	add.f64 	%fd450, %fd331, %fd352;
	mul.f64 	%fd353, %fd340, %fd348;
	div.rn.f64 	%fd354, %fd353, %fd345;
	add.f64 	%fd451, %fd334, %fd354;
	add.s32 	%r51, %r51, 4;
	add.s32 	%r53, %r53, 4;
	add.s64 	%rd44, %rd44, 320;
	setp.ne.s32 	%p13, %r53, 0;
	@%p13 bra 	$L__BB0_18;
$L__BB0_19:
	and.b32  	%r22, %r15, 3;
	setp.eq.s32 	%p14, %r22, 0;
	@%p14 bra 	$L__BB0_24;
	setp.eq.s32 	%p15, %r22, 1;
	@%p15 bra 	$L__BB0_22;
	ld.param.u64 	%rd40, [_Z16update_positionsP4Bodyid_param_0];
	cvta.to.global.u64 	%rd28, %rd40;
	mul.wide.u32 	%rd29, %r51, 80;
	add.s64 	%rd30, %rd28, %rd29;
	ld.global.f64 	%fd356, [%rd30];
	sub.f64 	%fd357, %fd356, %fd475;
	ld.global.f64 	%fd358, [%rd30+8];
	sub.f64 	%fd359, %fd358, %fd474;
	ld.global.f64 	%fd360, [%rd30+16];
	sub.f64 	%fd361, %fd360, %fd473;
	mul.f64 	%fd362, %fd359, %fd359;
	fma.rn.f64 	%fd363, %fd357, %fd357, %fd362;
	fma.rn.f64 	%fd364, %fd361, %fd361, %fd363;
	add.f64 	%fd365, %fd364, 0d3E112E0BE826D695;
	sqrt.rn.f64 	%fd366, %fd365;
	ld.global.f64 	%fd367, [%rd30+48];
	mul.f64 	%fd368, %fd476, 0d3DD2589EFFED8ACC;
	mul.f64 	%fd369, %fd368, %fd367;
	div.rn.f64 	%fd370, %fd369, %fd365;
	mul.f64 	%fd371, %fd357, %fd370;
	div.rn.f64 	%fd372, %fd371, %fd366;
	add.f64 	%fd373, %fd449, %fd372;
	mul.f64 	%fd374, %fd359, %fd370;
	div.rn.f64 	%fd375, %fd374, %fd366;
	add.f64 	%fd376, %fd450, %fd375;
	mul.f64 	%fd377, %fd361, %fd370;
	div.rn.f64 	%fd378, %fd377, %fd366;
	add.f64 	%fd379, %fd451, %fd378;
	ld.global.f64 	%fd380, [%rd30+80];
	sub.f64 	%fd381, %fd380, %fd475;
	ld.global.f64 	%fd382, [%rd30+88];
	sub.f64 	%fd383, %fd382, %fd474;
	ld.global.f64 	%fd384, [%rd30+96];
	sub.f64 	%fd385, %fd384, %fd473;
	mul.f64 	%fd386, %fd383, %fd383;
	fma.rn.f64 	%fd387, %fd381, %fd381, %fd386;
	fma.rn.f64 	%fd388, %fd385, %fd385, %fd387;
	add.f64 	%fd389, %fd388, 0d3E112E0BE826D695;
	sqrt.rn.f64 	%fd390, %fd389;
	ld.global.f64 	%fd391, [%rd30+128];
	mul.f64 	%fd392, %fd368, %fd391;
	div.rn.f64 	%fd393, %fd392, %fd389;
	mul.f64 	%fd394, %fd381, %fd393;
	div.rn.f64 	%fd395, %fd394, %fd390;
	add.f64 	%fd449, %fd373, %fd395;
	mul.f64 	%fd396, %fd383, %fd393;
	div.rn.f64 	%fd397, %fd396, %fd390;
	add.f64 	%fd450, %fd376, %fd397;
	mul.f64 	%fd398, %fd385, %fd393;
	div.rn.f64 	%fd399, %fd398, %fd390;
	add.f64 	%fd451, %fd379, %fd399;
	add.s32 	%r51, %r51, 2;
$L__BB0_22:
	and.b32  	%r39, %r15, 1;
	setp.eq.b32 	%p16, %r39, 1;
	not.pred 	%p17, %p16;
	@%p17 bra 	$L__BB0_24;
	ld.param.u64 	%rd41, [_Z16update_positionsP4Bodyid_param_0];
	cvta.to.global.u64 	%rd31, %rd41;
	mul.wide.u32 	%rd32, %r51, 80;
	add.s64 	%rd33, %rd31, %rd32;
	ld.global.f64 	%fd400, [%rd33];
	sub.f64 	%fd401, %fd400, %fd475;
	ld.global.f64 	%fd402, [%rd33+8];
	sub.f64 	%fd403, %fd402, %fd474;
	ld.global.f64 	%fd404, [%rd33+16];
	sub.f64 	%fd405, %fd404, %fd473;
	mul.f64 	%fd406, %fd403, %fd403;
	fma.rn.f64 	%fd407, %fd401, %fd401, %fd406;
	fma.rn.f64 	%fd408, %fd405, %fd405, %fd407;
	add.f64 	%fd409, %fd408, 0d3E112E0BE826D695;
	sqrt.rn.f64 	%fd410, %fd409;
	ld.global.f64 	%fd411, [%rd33+48];
	mul.f64 	%fd412, %fd476, 0d3DD2589EFFED8ACC;
	mul.f64 	%fd413, %fd412, %fd411;
	div.rn.f64 	%fd414, %fd413, %fd409;
	mul.f64 	%fd415, %fd401, %fd414;
	div.rn.f64 	%fd416, %fd415, %fd410;
	add.f64 	%fd449, %fd449, %fd416;
	mul.f64 	%fd417, %fd403, %fd414;
	div.rn.f64 	%fd418, %fd417, %fd410;
	add.f64 	%fd450, %fd450, %fd418;
	mul.f64 	%fd419, %fd405, %fd414;
	div.rn.f64 	%fd420, %fd419, %fd410;
	add.f64 	%fd451, %fd451, %fd420;
$L__BB0_24:
	ld.param.f64 	%fd433, [_Z16update_positionsP4Bodyid_param_2];
	ld.param.u64 	%rd42, [_Z16update_positionsP4Bodyid_param_0];
	mov.u32 	%r40, %ctaid.x;
	mov.u32 	%r41, %ntid.x;
	mov.u32 	%r42, %tid.x;
	mad.lo.s32 	%r43, %r40, %r41, %r42;
	cvta.to.global.u64 	%rd34, %rd42;
	mul.wide.s32 	%rd35, %r43, 80;
	add.s64 	%rd36, %rd34, %rd35;
	st.global.f64 	[%rd36+56], %fd449;
	st.global.f64 	[%rd36+64], %fd450;
	st.global.f64 	[%rd36+72], %fd451;
	div.rn.f64 	%fd421, %fd449, %fd476;
	ld.global.f64 	%fd422, [%rd36+24];
	fma.rn.f64 	%fd423, %fd433, %fd421, %fd422;
	st.global.f64 	[%rd36+24], %fd423;
	div.rn.f64 	%fd424, %fd450, %fd476;
	ld.global.f64 	%fd425, [%rd36+32];
	fma.rn.f64 	%fd426, %fd433, %fd424, %fd425;
	st.global.f64 	[%rd36+32], %fd426;
	div.rn.f64 	%fd427, %fd451, %fd476;
	ld.global.f64 	%fd428, [%rd36+40];
	fma.rn.f64 	%fd429, %fd433, %fd427, %fd428;
	st.global.f64 	[%rd36+40], %fd429;
	fma.rn.f64 	%fd430, %fd433, %fd423, %fd475;
	st.global.f64 	[%rd36], %fd430;
	fma.rn.f64 	%fd431, %fd433, %fd426, %fd474;
	st.global.f64 	[%rd36+8], %fd431;
	fma.rn.f64 	%fd432, %fd433, %fd429, %fd473;
	st.global.f64 	[%rd36+16], %fd432;
$L__BB0_25:
	ret;

}


// ===== COMPILED SASS (sm_100) =====

	.target	sm_100

	.elftype	@"ET_EXEC"


//--------------------- .note.nv.tkinfo           --------------------------
	.section	.note.nv.tkinfo,"",@"SHT_NOTE"
	.sectionflags	@"SHF_NOTE_NV_TKINFO"
	.tkinfo
        /*0018*/ 	.word	0x00000002
        /*0030*/ 	.string	""
        /*0030*/ 	.string	"ptxas"
        /*0030*/ 	.string	"Cuda compilation tools, release 13.0, V13.0.88"
        /*0030*/ 	.string	"Build cuda_13.0.r13.0/compiler.36424714_0"
        /*0030*/ 	.string	"-arch sm_100 -m 64 "



//--------------------- .note.nv.cuinfo           --------------------------
	.section	.note.nv.cuinfo,"",@"SHT_NOTE"
	.sectionflags	@"SHF_NOTE_NV_CUINFO"
        /*0018*/ 	.short	0x0002
        /*001a*/ 	.short	0x0064
        /*001c*/ 	.short	0x0082
	.zero		2


//--------------------- .nv.info                  --------------------------
	.section	.nv.info,"",@"SHT_CUDA_INFO"
	.align	4


	//----- nvinfo : EIATTR_REGCOUNT
	.align		4
        /*0000*/ 	.byte	0x04, 0x2f
        /*0002*/ 	.short	(.L_1 - .L_0)
	.align		4
.L_0:
        /*0004*/ 	.word	index@(_Z16update_positionsP4Bodyid)
        /*0008*/ 	.word	0x00000036


	//----- nvinfo : EIATTR_FRAME_SIZE
	.align		4
.L_1:
        /*000c*/ 	.byte	0x04, 0x11
        /*000e*/ 	.short	(.L_3 - .L_2)
	.align		4
.L_2:
        /*0010*/ 	.word	index@($__internal_1_$__cuda_sm20_dsqrt_rn_f64_mediumpath_v1)
        /*0014*/ 	.word	0x00000000


	//----- nvinfo : EIATTR_FRAME_SIZE
	.align		4
.L_3:
        /*0018*/ 	.byte	0x04, 0x11
        /*001a*/ 	.short	(.L_5 - .L_4)
	.align		4
.L_4:
        /*001c*/ 	.word	index@($__internal_0_$__cuda_sm20_div_rn_f64_full)
        /*0020*/ 	.word	0x00000000


	//----- nvinfo : EIATTR_FRAME_SIZE
	.align		4
.L_5:
        /*0024*/ 	.byte	0x04, 0x11
        /*0026*/ 	.short	(.L_7 - .L_6)
	.align		4
.L_6:
        /*0028*/ 	.word	index@(_Z16update_positionsP4Bodyid)
        /*002c*/ 	.word	0x00000000


	//----- nvinfo : EIATTR_MIN_STACK_SIZE
	.align		4
.L_7:
        /*0030*/ 	.byte	0x04, 0x12
        /*0032*/ 	.short	(.L_9 - .L_8)
	.align		4
.L_8:
        /*0034*/ 	.word	index@(_Z16update_positionsP4Bodyid)
        /*0038*/ 	.word	0x00000000
.L_9:


//--------------------- .nv.compat                --------------------------
	.section	.nv.compat,"",@"SHT_CUDA_COMPAT_INFO"
	.align	4
        /*0000*/ 	.byte	0x02, 0x09, 0x00, 0x00, 0x02, 0x02, 0x01, 0x00, 0x02, 0x05, 0x05, 0x00, 0x03, 0x07, 0x01, 0x01
        /*0010*/ 	.byte	0x02, 0x03, 0x00, 0x00, 0x02, 0x06, 0x01, 0x00, 0x04, 0x0b, 0x08, 0x00, 0x01, 0x00, 0x00, 0x00
        /*0020*/ 	.byte	0x00, 0x00, 0x00, 0x00


//--------------------- .nv.info._Z16update_positionsP4Bodyid --------------------------
	.section	.nv.info._Z16update_positionsP4Bodyid,"",@"SHT_CUDA_INFO"
	.sectionflags	@""
	.align	4


	//----- nvinfo : EIATTR_CUDA_API_VERSION
	.align		4
        /*0000*/ 	.byte	0x04, 0x37
        /*0002*/ 	.short	(.L_11 - .L_10)
.L_10:
        /*0004*/ 	.word	0x00000082


	//----- nvinfo : EIATTR_KPARAM_INFO
	.align		4
.L_11:
        /*0008*/ 	.byte	0x04, 0x17
        /*000a*/ 	.short	(.L_13 - .L_12)
.L_12:
        /*000c*/ 	.word	0x00000000
        /*0010*/ 	.short	0x0002
        /*0012*/ 	.short	0x0010
        /*0014*/ 	.byte	0x00, 0xf0, 0x21, 0x00


	//----- nvinfo : EIATTR_KPARAM_INFO
	.align		4
.L_13:
        /*0018*/ 	.byte	0x04, 0x17
        /*001a*/ 	.short	(.L_15 - .L_14)
.L_14:
        /*001c*/ 	.word	0x00000000
        /*0020*/ 	.short	0x0001
        /*0022*/ 	.short	0x0008
        /*0024*/ 	.byte	0x00, 0xf0, 0x11, 0x00


	//----- nvinfo : EIATTR_KPARAM_INFO
	.align		4
.L_15:
        /*0028*/ 	.byte	0x04, 0x17
        /*002a*/ 	.short	(.L_17 - .L_16)
.L_16:
        /*002c*/ 	.word	0x00000000
        /*0030*/ 	.short	0x0000
        /*0032*/ 	.short	0x0000
        /*0034*/ 	.byte	0x00, 0xf5, 0x21, 0x00


	//----- nvinfo : EIATTR_SPARSE_MMA_MASK
	.align		4
.L_17:
        /*0038*/ 	.byte	0x03, 0x50
        /*003a*/ 	.short	0x0000


	//----- nvinfo : EIATTR_MAXREG_COUNT
	.align		4
        /*003c*/ 	.byte	0x03, 0x1b
        /*003e*/ 	.short	0x00ff


	//----- nvinfo : EIATTR_MERCURY_ISA_VERSION
	.align		4
        /*0040*/ 	.byte	0x03, 0x5f
        /*0042*/ 	.short	0x0101


	//----- nvinfo : EIATTR_VRC_CTA_INIT_COUNT
	.align		4
        /*0044*/ 	.byte	0x02, 0x4a
	.zero		1
	.zero		1


	//----- nvinfo : EIATTR_EXIT_INSTR_OFFSETS
	.align		4
        /*0048*/ 	.byte	0x04, 0x1c
        /*004a*/ 	.short	(.L_19 - .L_18)


	//   ....[0]....
.L_18:
        /*004c*/ 	.word	0x00000070


	//   ....[1]....
        /*0050*/ 	.word	0x00009140


	//----- nvinfo : EIATTR_CRS_STACK_SIZE
	.align		4
.L_19:
        /*0054*/ 	.byte	0x04, 0x1e
        /*0056*/ 	.short	(.L_21 - .L_20)
.L_20:
        /*0058*/ 	.word	0x00000000


	//----- nvinfo : EIATTR_CBANK_PARAM_SIZE
	.align		4
.L_21:
        /*005c*/ 	.byte	0x03, 0x19
        /*005e*/ 	.short	0x0018


	//----- nvinfo : EIATTR_PARAM_CBANK
	.align		4
        /*0060*/ 	.byte	0x04, 0x0a
        /*0062*/ 	.short	(.L_23 - .L_22)
	.align		4
.L_22:
        /*0064*/ 	.word	index@(.nv.constant0._Z16update_positionsP4Bodyid)
        /*0068*/ 	.short	0x0380
        /*006a*/ 	.short	0x0018


	//----- nvinfo : EIATTR_SW_WAR
	.align		4
.L_23:
        /*006c*/ 	.byte	0x04, 0x36
        /*006e*/ 	.short	(.L_25 - .L_24)
.L_24:
        /*0070*/ 	.word	0x00000008
.L_25:


//--------------------- .nv.callgraph             --------------------------
	.section	.nv.callgraph,"",@"SHT_CUDA_CALLGRAPH"
	.align	4
	.sectionentsize	8
	.align		4
        /*0000*/ 	.word	0x00000000
	.align		4
        /*0004*/ 	.word	0xffffffff
	.align		4
        /*0008*/ 	.word	0x00000000
	.align		4
        /*000c*/ 	.word	0xfffffffe
	.align		4
        /*0010*/ 	.word	0x00000000
	.align		4
        /*0014*/ 	.word	0xfffffffd
	.align		4
        /*0018*/ 	.word	0x00000000
	.align		4
        /*001c*/ 	.word	0xfffffffc


//--------------------- .text._Z16update_positionsP4Bodyid --------------------------
	.section	.text._Z16update_positionsP4Bodyid,"ax",@progbits
	.align	128
        .global         _Z16update_positionsP4Bodyid
        .type           _Z16update_positionsP4Bodyid,@function
        .size           _Z16update_positionsP4Bodyid,(.L_x_186 - _Z16update_positionsP4Bodyid)
        .other          _Z16update_positionsP4Bodyid,@"STO_CUDA_ENTRY STV_DEFAULT"
_Z16update_positionsP4Bodyid:
.text._Z16update_positionsP4Bodyid:
[----:B------:R-:W-:Y:S01]  /*0000*/  LDC R1, c[0x0][0x37c] ;  /* 0x0000df00ff017b82 */ /* 0x000fe20000000800 */
[----:B------:R-:W0:Y:S07]  /*0010*/  S2R R0, SR_TID.X ;  /* 0x0000000000007919 */ /* 0x000e2e0000002100 */
[----:B------:R-:W0:Y:S01]  /*0020*/  S2UR UR4, SR_CTAID.X ;  /* 0x00000000000479c3 */ /* 0x000e220000002500 */
[----:B------:R-:W1:Y:S07]  /*0030*/  LDCU UR8, c[0x0][0x388] ;  /* 0x00007100ff0877ac */ /* 0x000e6e0008000800 */
[----:B------:R-:W0:Y:S02]  /*0040*/  LDC R3, c[0x0][0x360] ;  /* 0x0000d800ff037b82 */ /* 0x000e240000000800 */
[----:B0-----:R-:W-:-:S05]  /*0050*/  IMAD R3, R3, UR4, R0 ;  /* 0x0000000403037c24 */ /* 0x001fca000f8e0200 */
[----:B-1----:R-:W-:-:S13]  /*0060*/  ISETP.GE.AND P0, PT, R3, UR8, PT ;  /* 0x0000000803007c0c */ /* 0x002fda000bf06270 */
[----:B------:R-:W-:Y:S05]  /*0070*/  @P0 EXIT ;  /* 0x000000000000094d */ /* 0x000fea0003800000 */
[----:B------:R-:W-:Y:S01]  /*0080*/  ISETP.GE.AND P0, PT, R3, 0x1, PT ;  /* 0x000000010300780c */ /* 0x000fe20003f06270 */
[----:B------:R-:W0:Y:S01]  /*0090*/  LDCU.64 UR6, c[0x0][0x358] ;  /* 0x00006b00ff0677ac */ /* 0x000e220008000a00 */
[----:B------:R-:W-:Y:S01]  /*00a0*/  BSSY.RECONVERGENT B0, `(.L_x_0) ;  /* 0x0000404000007945 */ /* 0x000fe20003800200 */
[----:B------:R-:W-:Y:S01]  /*00b0*/  IMAD.MOV.U32 R0, RZ, RZ, RZ ;  /* 0x000000ffff007224 */ /* 0x000fe200078e00ff */
[----:B------:R-:W-:Y:S02]  /*00c0*/  CS2R R34, SRZ ;  /* 0x0000000000227805 */ /* 0x000fe4000001ff00 */
[----:B------:R-:W-:Y:S02]  /*00d0*/  CS2R R20, SRZ ;  /* 0x0000000000147805 */ /* 0x000fe4000001ff00 */
[----:B------:R-:W-:-:S05]  /*00e0*/  CS2R R16, SRZ ;  /* 0x0000000000107805 */ /* 0x000fca000001ff00 */
[----:B------:R-:W-:Y:S05]  /*00f0*/  @!P0 BRA `(.L_x_1) ;  /* 0x0000003c00f88947 */ /* 0x000fea0003800000 */
[----:B------:R-:W1:Y:S02]  /*0100*/  LDC.64 R4, c[0x0][0x380] ;  /* 0x0000e000ff047b82 */ /* 0x000e640000000a00 */
[----:B-1----:R-:W-:-:S05]  /*0110*/  IMAD.WIDE.U32 R4, R3, 0x50, R4 ;  /* 0x0000005003047825 */ /* 0x002fca00078e0004 */
[----:B0-----:R-:W2:Y:S04]  /*0120*/  LDG.E.64 R22, desc[UR6][R4.64+0x30] ;  /* 0x0000300604167981 */ /* 0x001ea8000c1e1b00 */
[----:B------:R0:W5:Y:S04]  /*0130*/  LDG.E.64 R28, desc[UR6][R4.64] ;  /* 0x00000006041c7981 */ /* 0x000168000c1e1b00 */
[----:B------:R0:W5:Y:S04]  /*0140*/  LDG.E.64 R26, desc[UR6][R4.64+0x8] ;  /* 0x00000806041a7981 */ /* 0x000168000c1e1b00 */
[----:B------:R0:W5:Y:S01]  /*0150*/  LDG.E.64 R24, desc[UR6][R4.64+0x10] ;  /* 0x0000100604187981 */ /* 0x000162000c1e1b00 */
[----:B------:R-:W-:Y:S01]  /*0160*/  VIMNMX R0, PT, PT, R3, UR8, PT ;  /* 0x0000000803007c48 */ /* 0x000fe2000bfe0100 */
[----:B------:R-:W-:Y:S01]  /*0170*/  UMOV UR4, 0xffed8acc ;  /* 0xffed8acc00047882 */ /* 0x000fe20000000000 */
[----:B------:R-:W-:Y:S01]  /*0180*/  UMOV UR5, 0x3dd2589e ;  /* 0x3dd2589e00057882 */ /* 0x000fe20000000000 */
[----:B------:R-:W-:Y:S01]  /*0190*/  BSSY.RECONVERGENT B2, `(.L_x_2) ;  /* 0x0000244000027945 */ /* 0x000fe20003800200 */
[----:B------:R-:W-:Y:S01]  /*01a0*/  ISETP.GE.AND P0, PT, R0, 0x4, PT ;  /* 0x000000040000780c */ /* 0x000fe20003f06270 */
[----:B------:R-:W-:Y:S01]  /*01b0*/  IMAD.MOV.U32 R3, RZ, RZ, RZ ;  /* 0x000000ffff037224 */ /* 0x000fe200078e00ff */
[----:B------:R-:W-:-:S02]  /*01c0*/  CS2R R16, SRZ ;  /* 0x0000000000107805 */ /* 0x000fc4000001ff00 */
[----:B------:R-:W-:Y:S02]  /*01d0*/  CS2R R20, SRZ ;  /* 0x0000000000147805 */ /* 0x000fe4000001ff00 */
[----:B------:R-:W-:Y:S02]  /*01e0*/  CS2R R34, SRZ ;  /* 0x0000000000227805 */ /* 0x000fe4000001ff00 */
[----:B------:R-:W-:Y:S01]  /*01f0*/  VIMNMX R0, PT, PT, R0, 0x1, !PT ;  /* 0x0000000100007848 */ /* 0x000fe20007fe0100 */
[----:B--2---:R-:W-:-:S04]  /*0200*/  DMUL R22, R22, UR4 ;  /* 0x0000000416167c28 */ /* 0x004fc80008000000 */
[----:B0-----:R-:W-:Y:S07]  /*0210*/  @!P0 BRA `(.L_x_3) ;  /* 0x0000002000ec8947 */ /* 0x001fee0003800000 */
[----:B------:R-:W0:Y:S01]  /*0220*/  LDCU.64 UR4, c[0x0][0x380] ;  /* 0x00007000ff0477ac */ /* 0x000e220008000a00 */
[----:B------:R-:W-:Y:S02]  /*0230*/  LOP3.LUT R3, R0, 0x7ffffffc, RZ, 0xc0, !PT ;  /* 0x7ffffffc00037812 */ /* 0x000fe400078ec0ff */
[----:B------:R-:W-:-:S03]  /*0240*/  CS2R R16, SRZ ;  /* 0x0000000000107805 */ /* 0x000fc6000001ff00 */
[----:B------:R-:W-:Y:S01]  /*0250*/  IMAD.MOV R2, RZ, RZ, -R3 ;  /* 0x000000ffff027224 */ /* 0x000fe200078e0a03 */
[----:B0-----:R-:W-:-:S04]  /*0260*/  UIADD3 UR4, UP0, UPT, UR4, 0xa0, URZ ;  /* 0x000000a004047890 */ /* 0x001fc8000ff1e0ff */
[----:B------:R-:W-:Y:S02]  /*0270*/  UIADD3.X UR5, UPT, UPT, URZ, UR5, URZ, UP0, !UPT ;  /* 0x00000005ff057290 */ /* 0x000fe400087fe4ff */
[----:B------:R-:W-:-:S04]  /*0280*/  MOV R18, UR4 ;  /* 0x0000000400127c02 */ /* 0x000fc80008000f00 */
[----:B------:R-:W-:-:S07]  /*0290*/  IMAD.U32 R19, RZ, RZ, UR5 ;  /* 0x00000005ff137e24 */ /* 0x000fce000f8e00ff */
.L_x_44:
[----:B------:R-:W2:Y:S04]  /*02a0*/  LDG.E.64 R32, desc[UR6][R18.64+-0x98] ;  /* 0xffff680612207981 */ /* 0x000ea8000c1e1b00 */
[----:B------:R-:W3:Y:S04]  /*02b0*/  LDG.E.64 R36, desc[UR6][R18.64+-0xa0] ;  /* 0xffff600612247981 */ /* 0x000ee8000c1e1b00 */
[----:B------:R-:W4:Y:S01]  /*02c0*/  LDG.E.64 R30, desc[UR6][R18.64+-0x90] ;  /* 0xffff7006121e7981 */ /* 0x000f22000c1e1b00 */
[----:B------:R-:W-:Y:S01]  /*02d0*/  UMOV UR4, 0xe826d695 ;  /* 0xe826d69500047882 */ /* 0x000fe20000000000 */
[----:B------:R-:W-:Y:S01]  /*02e0*/  UMOV UR5, 0x3e112e0b ;  /* 0x3e112e0b00057882 */ /* 0x000fe20000000000 */
[----:B------:R-:W-:Y:S01]  /*02f0*/  IMAD.MOV.U32 R8, RZ, RZ, 0x0 ;  /* 0x00000000ff087424 */ /* 0x000fe200078e00ff */
[----:B------:R-:W-:Y:S01]  /*0300*/  MOV R9, 0x3fd80000 ;  /* 0x3fd8000000097802 */ /* 0x000fe20000000f00 */
[----:B------:R-:W-:Y:S01]  /*0310*/  VIADD R2, R2, 0x4 ;  /* 0x0000000402027836 */ /* 0x000fe20000000000 */
[----:B------:R-:W-:Y:S04]  /*0320*/  BSSY.RECONVERGENT B3, `(.L_x_4) ;  /* 0x000001e000037945 */ /* 0x000fe80003800200 */
[----:B------:R-:W-:Y:S01]  /*0330*/  ISETP.NE.AND P1, PT, R2, RZ, PT ;  /* 0x000000ff0200720c */ /* 0x000fe20003f25270 */
[----:B--2--5:R-:W-:-:S02]  /*0340*/  DADD R32, -R26, R32 ;  /* 0x000000001a207229 */ /* 0x024fc40000000120 */
[----:B---3--:R-:W-:-:S06]  /*0350*/  DADD R36, -R28, R36 ;  /* 0x000000001c247229 */ /* 0x008fcc0000000124 */
[----:B------:R-:W-:Y:S02]  /*0360*/  DMUL R4, R32, R32 ;  /* 0x0000002020047228 */ /* 0x000fe40000000000 */
[----:B----4-:R-:W-:-:S06]  /*0370*/  DADD R30, -R24, R30 ;  /* 0x00000000181e7229 */ /* 0x010fcc000000011e */
[----:B------:R-:W-:-:S08]  /*0380*/  DFMA R4, R36, R36, R4 ;  /* 0x000000242404722b */ /* 0x000fd00000000004 */
[----:B------:R-:W-:-:S08]  /*0390*/  DFMA R4, R30, R30, R4 ;  /* 0x0000001e1e04722b */ /* 0x000fd00000000004 */
[----:B------:R-:W-:-:S06]  /*03a0*/  DADD R40, R4, UR4 ;  /* 0x0000000404287e29 */ /* 0x000fcc0008000000 */
[----:B------:R-:W0:Y:S04]  /*03b0*/  MUFU.RSQ64H R7, R41 ;  /* 0x0000002900077308 */ /* 0x000e280000001c00 */
[----:B------:R-:W-:-:S05]  /*03c0*/  VIADD R6, R41, 0xfcb00000 ;  /* 0xfcb0000029067836 */ /* 0x000fca0000000000 */
[----:B------:R-:W-:Y:S01]  /*03d0*/  ISETP.GE.U32.AND P0, PT, R6, 0x7ca00000, PT ;  /* 0x7ca000000600780c */ /* 0x000fe20003f06070 */
[----:B0-----:R-:W-:-:S08]  /*03e0*/  DMUL R4, R6, R6 ;  /* 0x0000000606047228 */ /* 0x001fd00000000000 */
[----:B------:R-:W-:-:S08]  /*03f0*/  DFMA R4, R40, -R4, 1 ;  /* 0x3ff000002804742b */ /* 0x000fd00000000804 */
[----:B------:R-:W-:Y:S02]  /*0400*/  DFMA R8, R4, R8, 0.5 ;  /* 0x3fe000000408742b */ /* 0x000fe40000000008 */
[----:B------:R-:W-:-:S08]  /*0410*/  DMUL R4, R6, R4 ;  /* 0x0000000406047228 */ /* 0x000fd00000000000 */
[----:B------:R-:W-:-:S08]  /*0420*/  DFMA R12, R8, R4, R6 ;  /* 0x00000004080c722b */ /* 0x000fd00000000006 */
[----:B------:R-:W-:Y:S02]  /*0430*/  DMUL R8, R40, R12 ;  /* 0x0000000c28087228 */ /* 0x000fe40000000000 */
[----:B------:R-:W-:Y:S02]  /*0440*/  VIADD R5, R13, 0xfff00000 ;  /* 0xfff000000d057836 */ /* 0x000fe40000000000 */
[----:B------:R-:W-:-:S04]  /*0450*/  IMAD.MOV.U32 R4, RZ, RZ, R12 ;  /* 0x000000ffff047224 */ /* 0x000fc800078e000c */
[----:B------:R-:W-:-:S08]  /*0460*/  DFMA R10, R8, -R8, R40 ;  /* 0x80000008080a722b */ /* 0x000fd00000000028 */
[----:B------:R-:W-:Y:S01]  /*0470*/  DFMA R38, R10, R4, R8 ;  /* 0x000000040a26722b */ /* 0x000fe20000000008 */
[----:B------:R-:W-:Y:S10]  /*0480*/  @!P0 BRA `(.L_x_5) ;  /* 0x00000000001c8947 */ /* 0x000ff40003800000 */
[----:B------:R-:W-:Y:S01]  /*0490*/  MOV R7, R5 ;  /* 0x0000000500077202 */ /* 0x000fe20000000f00 */
[----:B------:R-:W-:Y:S01]  /*04a0*/  IMAD.MOV.U32 R4, RZ, RZ, R40 ;  /* 0x000000ffff047224 */ /* 0x000fe200078e0028 */
[----:B------:R-:W-:Y:S01]  /*04b0*/  MOV R14, 0x4e0 ;  /* 0x000004e0000e7802 */ /* 0x000fe20000000f00 */
[----:B------:R-:W-:-:S07]  /*04c0*/  IMAD.MOV.U32 R5, RZ, RZ, R41 ;  /* 0x000000ffff057224 */ /* 0x000fce00078e0029 */
[----:B------:R-:W-:Y:S05]  /*04d0*/  CALL.REL.NOINC `($__internal_1_$__cuda_sm20_dsqrt_rn_f64_mediumpath_v1) ;  /* 0x0000009000b47944 */ /* 0x000fea0003c00000 */
[----:B------:R-:W-:Y:S01]  /*04e0*/  IMAD.MOV.U32 R38, RZ, RZ, R4 ;  /* 0x000000ffff267224 */ /* 0x000fe200078e0004 */
[----:B------:R-:W-:-:S07]  /*04f0*/  MOV R39, R5 ;  /* 0x0000000500277202 */ /* 0x000fce0000000f00 */
.L_x_5:
[----:B------:R-:W-:Y:S05]  /*0500*/  BSYNC.RECONVERGENT B3 ;  /* 0x0000000000037941 */ /* 0x000fea0003800200 */
.L_x_4:
[----:B------:R-:W2:Y:S01]  /*0510*/  LDG.E.64 R4, desc[UR6][R18.64+-0x70] ;  /* 0xffff900612047981 */ /* 0x000ea2000c1e1b00 */
[----:B------:R-:W0:Y:S01]  /*0520*/  MUFU.RCP64H R7, R41 ;  /* 0x0000002900077308 */ /* 0x000e220000001800 */
[----:B------:R-:W-:Y:S01]  /*0530*/  IMAD.MOV.U32 R6, RZ, RZ, 0x1 ;  /* 0x00000001ff067424 */ /* 0x000fe200078e00ff */
[----:B------:R-:W-:Y:S05]  /*0540*/  BSSY.RECONVERGENT B3, `(.L_x_6) ;  /* 0x0000016000037945 */ /* 0x000fea0003800200 */
[----:B0-----:R-:W-:-:S08]  /*0550*/  DFMA R8, -R40, R6, 1 ;  /* 0x3ff000002808742b */ /* 0x001fd00000000106 */
[----:B------:R-:W-:-:S08]  /*0560*/  DFMA R8, R8, R8, R8 ;  /* 0x000000080808722b */ /* 0x000fd00000000008 */
[----:B------:R-:W-:-:S08]  /*0570*/  DFMA R8, R6, R8, R6 ;  /* 0x000000080608722b */ /* 0x000fd00000000006 */
[----:B------:R-:W-:-:S08]  /*0580*/  DFMA R6, -R40, R8, 1 ;  /* 0x3ff000002806742b */ /* 0x000fd00000000108 */
[----:B------:R-:W-:Y:S02]  /*0590*/  DFMA R6, R8, R6, R8 ;  /* 0x000000060806722b */ /* 0x000fe40000000008 */
[----:B--2---:R-:W-:-:S08]  /*05a0*/  DMUL R10, R22, R4 ;  /* 0x00000004160a7228 */ /* 0x004fd00000000000 */
[----:B------:R-:W-:Y:S02]  /*05b0*/  DMUL R48, R10, R6 ;  /* 0x000000060a307228 */ /* 0x000fe40000000000 */
[----:B------:R-:W-:-:S06]  /*05c0*/  FSETP.GEU.AND P2, PT, |R11|, 6.5827683646048100446e-37, PT ;  /* 0x036000000b00780b */ /* 0x000fcc0003f4e200 */
[----:B------:R-:W-:-:S08]  /*05d0*/  DFMA R4, -R40, R48, R10 ;  /* 0x000000302804722b */ /* 0x000fd0000000010a */
[----:B------:R-:W-:-:S10]  /*05e0*/  DFMA R48, R6, R4, R48 ;  /* 0x000000040630722b */ /* 0x000fd40000000030 */
[----:B------:R-:W-:-:S05]  /*05f0*/  FFMA R4, RZ, R41, R49 ;  /* 0x00000029ff047223 */ /* 0x000fca0000000031 */
[----:B------:R-:W-:-:S13]  /*0600*/  FSETP.GT.AND P0, PT, |R4|, 1.469367938527859385e-39, PT ;  /* 0x001000000400780b */ /* 0x000fda0003f04200 */
[----:B------:R-:W-:Y:S05]  /*0610*/  @P0 BRA P2, `(.L_x_7) ;  /* 0x0000000000200947 */ /* 0x000fea0001000000 */
[----:B------:R-:W-:Y:S01]  /*0620*/  IMAD.MOV.U32 R8, RZ, RZ, R10 ;  /* 0x000000ffff087224 */ /* 0x000fe200078e000a */
[----:B------:R-:W-:Y:S01]  /*0630*/  MOV R6, R40 ;  /* 0x0000002800067202 */ /* 0x000fe20000000f00 */
[----:B------:R-:W-:Y:S01]  /*0640*/  IMAD.MOV.U32 R7, RZ, RZ, R11 ;  /* 0x000000ffff077224 */ /* 0x000fe200078e000b */
[----:B------:R-:W-:Y:S01]  /*0650*/  MOV R4, 0x680 ;  /* 0x0000068000047802 */ /* 0x000fe20000000f00 */
[----:B------:R-:W-:-:S07]  /*0660*/  IMAD.MOV.U32 R5, RZ, RZ, R41 ;  /* 0x000000ffff057224 */ /* 0x000fce00078e0029 */
[----:B------:R-:W-:Y:S05]  /*0670*/  CALL.REL.NOINC `($__internal_0_$__cuda_sm20_div_rn_f64_full) ;  /* 0x0000008800b47944 */ /* 0x000fea0003c00000 */
[----:B------:R-:W-:Y:S02]  /*0680*/  IMAD.MOV.U32 R48, RZ, RZ, R6 ;  /* 0x000000ffff307224 */ /* 0x000fe400078e0006 */
[----:B------:R-:W-:-:S07]  /*0690*/  IMAD.MOV.U32 R49, RZ, RZ, R5 ;  /* 0x000000ffff317224 */ /* 0x000fce00078e0005 */
.L_x_7:
[----:B------:R-:W-:Y:S05]  /*06a0*/  BSYNC.RECONVERGENT B3 ;  /* 0x0000000000037941 */ /* 0x000fea0003800200 */
.L_x_6:
[----:B------:R-:W0:Y:S01]  /*06b0*/  MUFU.RCP64H R5, R39 ;  /* 0x0000002700057308 */ /* 0x000e220000001800 */
[----:B------:R-:W-:Y:S01]  /*06c0*/  MOV R4, 0x1 ;  /* 0x0000000100047802 */ /* 0x000fe20000000f00 */
[----:B------:R-:W-:Y:S01]  /*06d0*/  DMUL R36, R36, R48 ;  /* 0x0000003024247228 */ /* 0x000fe20000000000 */
[----:B------:R-:W-:Y:S09]  /*06e0*/  BSSY.RECONVERGENT B3, `(.L_x_8) ;  /* 0x0000014000037945 */ /* 0x000ff20003800200 */
[----:B------:R-:W-:Y:S01]  /*06f0*/  FSETP.GEU.AND P2, PT, |R37|, 6.5827683646048100446e-37, PT ;  /* 0x036000002500780b */ /* 0x000fe20003f4e200 */
[----:B0-----:R-:W-:-:S08]  /*0700*/  DFMA R6, R4, -R38, 1 ;  /* 0x3ff000000406742b */ /* 0x001fd00000000826 */
[----:B------:R-:W-:-:S08]  /*0710*/  DFMA R6, R6, R6, R6 ;  /* 0x000000060606722b */ /* 0x000fd00000000006 */
[----:B------:R-:W-:-:S08]  /*0720*/  DFMA R6, R4, R6, R4 ;  /* 0x000000060406722b */ /* 0x000fd00000000004 */
[----:B------:R-:W-:-:S08]  /*0730*/  DFMA R4, R6, -R38, 1 ;  /* 0x3ff000000604742b */ /* 0x000fd00000000826 */
[----:B------:R-:W-:-:S08]  /*0740*/  DFMA R4, R6, R4, R6 ;  /* 0x000000040604722b */ /* 0x000fd00000000006 */
[----:B------:R-:W-:-:S08]  /*0750*/  DMUL R6, R36, R4 ;  /* 0x0000000424067228 */ /* 0x000fd00000000000 */
[----:B------:R-:W-:-:S08]  /*0760*/  DFMA R8, R6, -R38, R36 ;  /* 0x800000260608722b */ /* 0x000fd00000000024 */
        /* <DEDUP_REMOVED lines=10> */
[----:B------:R-:W-:-:S07]  /*0810*/  IMAD.MOV.U32 R4, RZ, RZ, R6 ;  /* 0x000000ffff047224 */ /* 0x000fce00078e0006 */
.L_x_9:
[----:B------:R-:W-:Y:S05]  /*0820*/  BSYNC.RECONVERGENT B3 ;  /* 0x0000000000037941 */ /* 0x000fea0003800200 */
.L_x_8:
[----:B------:R-:W0:Y:S01]  /*0830*/  MUFU.RCP64H R7, R39 ;  /* 0x0000002700077308 */ /* 0x000e220000001800 */
[----:B------:R-:W-:Y:S01]  /*0840*/  IMAD.MOV.U32 R6, RZ, RZ, 0x1 ;  /* 0x00000001ff067424 */ /* 0x000fe200078e00ff */
[----:B------:R-:W-:Y:S01]  /*0850*/  DMUL R32, R32, R48 ;  /* 0x0000003020207228 */ /* 0x000fe20000000000 */
[----:B------:R-:W-:Y:S01]  /*0860*/  BSSY.RECONVERGENT B3, `(.L_x_10) ;  /* 0x0000016000037945 */ /* 0x000fe20003800200 */
[----:B------:R-:W-:-:S08]  /*0870*/  DADD R36, R4, R34 ;  /* 0x0000000004247229 */ /* 0x000fd00000000022 */
        /* <DEDUP_REMOVED lines=18> */
[----:B------:R-:W-:Y:S01]  /*09a0*/  IMAD.MOV.U32 R8, RZ, RZ, R6 ;  /* 0x000000ffff087224 */ /* 0x000fe200078e0006 */
[----:B------:R-:W-:-:S07]  /*09b0*/  MOV R9, R5 ;  /* 0x0000000500097202 */ /* 0x000fce0000000f00 */
.L_x_11:
[----:B------:R-:W-:Y:S05]  /*09c0*/  BSYNC.RECONVERGENT B3 ;  /* 0x0000000000037941 */ /* 0x000fea0003800200 */
.L_x_10:
        /* <DEDUP_REMOVED lines=24> */
.L_x_13:
[----:B------:R-:W-:Y:S05]  /*0b50*/  BSYNC.RECONVERGENT B3 ;  /* 0x0000000000037941 */ /* 0x000fea0003800200 */
.L_x_12:
[----:B------:R-:W2:Y:S04]  /*0b60*/  LDG.E.64 R32, desc[UR6][R18.64+-0x48] ;  /* 0xffffb80612207981 */ /* 0x000ea8000c1e1b00 */
[----:B------:R-:W3:Y:S04]  /*0b70*/  LDG.E.64 R34, desc[UR6][R18.64+-0x50] ;  /* 0xffffb00612227981 */ /* 0x000ee8000c1e1b00 */
[----:B------:R-:W4:Y:S01]  /*0b80*/  LDG.E.64 R20, desc[UR6][R18.64+-0x40] ;  /* 0xffffc00612147981 */ /* 0x000f22000c1e1b00 */
[----:B------:R-:W-:Y:S01]  /*0b90*/  UMOV UR4, 0xe826d695 ;  /* 0xe826d69500047882 */ /* 0x000fe20000000000 */
[----:B------:R-:W-:Y:S01]  /*0ba0*/  UMOV UR5, 0x3e112e0b ;  /* 0x3e112e0b00057882 */ /* 0x000fe20000000000 */
[----:B------:R-:W-:Y:S01]  /*0bb0*/  MOV R8, 0x0 ;  /* 0x0000000000087802 */ /* 0x000fe20000000f00 */
[----:B------:R-:W-:Y:S01]  /*0bc0*/  IMAD.MOV.U32 R9, RZ, RZ, 0x3fd80000 ;  /* 0x3fd80000ff097424 */ /* 0x000fe200078e00ff */
[----:B------:R-:W-:Y:S01]  /*0bd0*/  BSSY.RECONVERGENT B3, `(.L_x_14) ;  /* 0x000001f000037945 */ /* 0x000fe20003800200 */
[----:B------:R-:W-:-:S02]  /*0be0*/  DADD R16, R6, R16 ;  /* 0x0000000006107229 */ /* 0x000fc40000000010 */
[----:B--2---:R-:W-:Y:S02]  /*0bf0*/  DADD R32, -R26, R32 ;  /* 0x000000001a207229 */ /* 0x004fe40000000120 */
        /* <DEDUP_REMOVED lines=23> */
[----:B------:R-:W-:Y:S02]  /*0d70*/  IMAD.MOV.U32 R4, RZ, RZ, R40 ;  /* 0x000000ffff047224 */ /* 0x000fe400078e0028 */
[----:B------:R-:W-:-:S07]  /*0d80*/  IMAD.MOV.U32 R5, RZ, RZ, R41 ;  /* 0x000000ffff057224 */ /* 0x000fce00078e0029 */
[----:B------:R-:W-:Y:S05]  /*0d90*/  CALL.REL.NOINC `($__internal_1_$__cuda_sm20_dsqrt_rn_f64_mediumpath_v1) ;  /* 0x0000008800847944 */ /* 0x000fea0003c00000 */
[----:B------:R-:W-:Y:S01]  /*0da0*/  MOV R38, R4 ;  /* 0x0000000400267202 */ /* 0x000fe20000000f00 */
[----:B------:R-:W-:-:S07]  /*0db0*/  IMAD.MOV.U32 R39, RZ, RZ, R5 ;  /* 0x000000ffff277224 */ /* 0x000fce00078e0005 */
.L_x_15:
[----:B------:R-:W-:Y:S05]  /*0dc0*/  BSYNC.RECONVERGENT B3 ;  /* 0x0000000000037941 */ /* 0x000fea0003800200 */
.L_x_14:
        /* <DEDUP_REMOVED lines=25> */
.L_x_17:
[----:B------:R-:W-:Y:S05]  /*0f60*/  BSYNC.RECONVERGENT B3 ;  /* 0x0000000000037941 */ /* 0x000fea0003800200 */
.L_x_16:
[----:B------:R-:W0:Y:S01]  /*0f70*/  MUFU.RCP64H R5, R39 ;  /* 0x0000002700057308 */ /* 0x000e220000001800 */
[----:B------:R-:W-:Y:S01]  /*0f80*/  IMAD.MOV.U32 R4, RZ, RZ, 0x1 ;  /* 0x00000001ff047424 */ /* 0x000fe200078e00ff */
        /* <DEDUP_REMOVED lines=21> */
.L_x_19:
[----:B------:R-:W-:Y:S05]  /*10e0*/  BSYNC.RECONVERGENT B3 ;  /* 0x0000000000037941 */ /* 0x000fea0003800200 */
.L_x_18:
[----:B------:R-:W0:Y:S01]  /*10f0*/  MUFU.RCP64H R7, R39 ;  /* 0x0000002700077308 */ /* 0x000e220000001800 */
[----:B------:R-:W-:Y:S01]  /*1100*/  MOV R6, 0x1 ;  /* 0x0000000100067802 */ /* 0x000fe20000000f00 */
        /* <DEDUP_REMOVED lines=23> */
.L_x_21:
[----:B------:R-:W-:Y:S05]  /*1280*/  BSYNC.RECONVERGENT B3 ;  /* 0x0000000000037941 */ /* 0x000fea0003800200 */
.L_x_20:
        /* <DEDUP_REMOVED lines=23> */
[----:B------:R-:W-:-:S07]  /*1400*/  MOV R7, R5 ;  /* 0x0000000500077202 */ /* 0x000fce0000000f00 */
.L_x_23:
[----:B------:R-:W-:Y:S05]  /*1410*/  BSYNC.RECONVERGENT B3 ;  /* 0x0000000000037941 */ /* 0x000fea0003800200 */
.L_x_22:
[----:B------:R-:W2:Y:S04]  /*1420*/  LDG.E.64 R32, desc[UR6][R18.64+0x8] ;  /* 0x0000080612207981 */ /* 0x000ea8000c1e1b00 */
[----:B------:R-:W3:Y:S04]  /*1430*/  LDG.E.64 R34, desc[UR6][R18.64] ;  /* 0x0000000612227981 */ /* 0x000ee8000c1e1b00 */
[----:B------:R-:W4:Y:S01]  /*1440*/  LDG.E.64 R20, desc[UR6][R18.64+0x10] ;  /* 0x0000100612147981 */ /* 0x000f22000c1e1b00 */
[----:B------:R-:W-:Y:S01]  /*1450*/  UMOV UR4, 0xe826d695 ;  /* 0xe826d69500047882 */ /* 0x000fe20000000000 */
[----:B------:R-:W-:Y:S01]  /*1460*/  UMOV UR5, 0x3e112e0b ;  /* 0x3e112e0b00057882 */ /* 0x000fe20000000000 */
[----:B------:R-:W-:Y:S01]  /*1470*/  IMAD.MOV.U32 R8, RZ, RZ, 0x0 ;  /* 0x00000000ff087424 */ /* 0x000fe200078e00ff */
[----:B------:R-:W-:Y:S01]  /*1480*/  MOV R9, 0x3fd80000 ;  /* 0x3fd8000000097802 */ /* 0x000fe20000000f00 */
        /* <DEDUP_REMOVED lines=25> */
[----:B------:R-:W-:Y:S01]  /*1620*/  MOV R5, R41 ;  /* 0x0000002900057202 */ /* 0x000fe20000000f00 */
[----:B------:R-:W-:Y:S01]  /*1630*/  IMAD.MOV.U32 R4, RZ, RZ, R40 ;  /* 0x000000ffff047224 */ /* 0x000fe200078e0028 */
[----:B------:R-:W-:-:S07]  /*1640*/  MOV R14, 0x1660 ;  /* 0x00001660000e7802 */ /* 0x000fce0000000f00 */
[----:B------:R-:W-:Y:S05]  /*1650*/  CALL.REL.NOINC `($__internal_1_$__cuda_sm20_dsqrt_rn_f64_mediumpath_v1) ;  /* 0x0000008000547944 */ /* 0x000fea0003c00000 */
[----:B------:R-:W-:Y:S02]  /*1660*/  IMAD.MOV.U32 R38, RZ, RZ, R4 ;  /* 0x000000ffff267224 */ /* 0x000fe400078e0004 */
[----:B------:R-:W-:-:S07]  /*1670*/  IMAD.MOV.U32 R39, RZ, RZ, R5 ;  /* 0x000000ffff277224 */ /* 0x000fce00078e0005 */
.L_x_25:
[----:B------:R-:W-:Y:S05]  /*1680*/  BSYNC.RECONVERGENT B3 ;  /* 0x0000000000037941 */ /* 0x000fea0003800200 */
.L_x_24:
[----:B------:R-:W2:Y:S01]  /*1690*/  LDG.E.64 R4, desc[UR6][R18.64+0x30] ;  /* 0x0000300612047981 */ /* 0x000ea2000c1e1b00 */
[----:B------:R-:W0:Y:S01]  /*16a0*/  MUFU.RCP64H R7, R41 ;  /* 0x0000002900077308 */ /* 0x000e220000001800 */
[----:B------:R-:W-:Y:S01]  /*16b0*/  MOV R6, 0x1 ;  /* 0x0000000100067802 */ /* 0x000fe20000000f00 */
        /* <DEDUP_REMOVED lines=22> */
.L_x_27:
[----:B------:R-:W-:Y:S05]  /*1820*/  BSYNC.RECONVERGENT B3 ;  /* 0x0000000000037941 */ /* 0x000fea0003800200 */
.L_x_26:
        /* <DEDUP_REMOVED lines=23> */
.L_x_29:
[----:B------:R-:W-:Y:S05]  /*19a0*/  BSYNC.RECONVERGENT B3 ;  /* 0x0000000000037941 */ /* 0x000fea0003800200 */
.L_x_28:
        /* <DEDUP_REMOVED lines=23> */
[----:B------:R-:W-:Y:S01]  /*1b20*/  MOV R8, R6 ;  /* 0x0000000600087202 */ /* 0x000fe20000000f00 */
[----:B------:R-:W-:-:S07]  /*1b30*/  IMAD.MOV.U32 R9, RZ, RZ, R5 ;  /* 0x000000ffff097224 */ /* 0x000fce00078e0005 */
.L_x_31:
[----:B------:R-:W-:Y:S05]  /*1b40*/  BSYNC.RECONVERGENT B3 ;  /* 0x0000000000037941 */ /* 0x000fea0003800200 */
.L_x_30:
        /* <DEDUP_REMOVED lines=17> */
[----:B------:R-:W-:Y:S01]  /*1c60*/  MOV R8, R20 ;  /* 0x0000001400087202 */ /* 0x000fe20000000f00 */
[----:B------:R-:W-:Y:S01]  /*1c70*/  IMAD.MOV.U32 R7, RZ, RZ, R21 ;  /* 0x000000ffff077224 */ /* 0x000fe200078e0015 */
[----:B------:R-:W-:Y:S01]  /*1c80*/  MOV R5, R39 ;  /* 0x0000002700057202 */ /* 0x000fe20000000f00 */
[----:B------:R-:W-:Y:S01]  /*1c90*/  IMAD.MOV.U32 R6, RZ, RZ, R38 ;  /* 0x000000ffff067224 */ /* 0x000fe200078e0026 */
[----:B------:R-:W-:-:S07]  /*1ca0*/  MOV R4, 0x1cc0 ;  /* 0x00001cc000047802 */ /* 0x000fce0000000f00 */
[----:B------:R-:W-:Y:S05]  /*1cb0*/  CALL.REL.NOINC `($__internal_0_$__cuda_sm20_div_rn_f64_full) ;  /* 0x0000007400247944 */ /* 0x000fea0003c00000 */
[----:B------:R-:W-:-:S07]  /*1cc0*/  IMAD.MOV.U32 R7, RZ, RZ, R5 ;  /* 0x000000ffff077224 */ /* 0x000fce00078e0005 */
.L_x_33:
[----:B------:R-:W-:Y:S05]  /*1cd0*/  BSYNC.RECONVERGENT B3 ;  /* 0x0000000000037941 */ /* 0x000fea0003800200 */
.L_x_32:
        /* <DEDUP_REMOVED lines=25> */
[----:B------:R-:W-:Y:S01]  /*1e70*/  VIADD R5, R13, 0xfff00000 ;  /* 0xfff000000d057836 */ /* 0x000fe20000000000 */
[----:B------:R-:W-:-:S05]  /*1e80*/  MOV R4, R12 ;  /* 0x0000000c00047202 */ /* 0x000fca0000000f00 */
[----:B------:R-:W-:-:S08]  /*1e90*/  DFMA R10, R8, -R8, R40 ;  /* 0x80000008080a722b */ /* 0x000fd00000000028 */
[----:B------:R-:W-:Y:S01]  /*1ea0*/  DFMA R38, R10, R4, R8 ;  /* 0x000000040a26722b */ /* 0x000fe20000000008 */
[----:B------:R-:W-:Y:S10]  /*1eb0*/  @!P0 BRA `(.L_x_35) ;  /* 0x0000000000208947 */ /* 0x000ff40003800000 */
[----:B------:R-:W-:Y:S01]  /*1ec0*/  IMAD.MOV.U32 R6, RZ, RZ, R14 ;  /* 0x000000ffff067224 */ /* 0x000fe200078e000e */
[----:B------:R-:W-:Y:S01]  /*1ed0*/  MOV R4, R40 ;  /* 0x0000002800047202 */ /* 0x000fe20000000f00 */
[----:B------:R-:W-:Y:S01]  /*1ee0*/  IMAD.MOV.U32 R7, RZ, RZ, R5 ;  /* 0x000000ffff077224 */ /* 0x000fe200078e0005 */
[----:B------:R-:W-:Y:S01]  /*1ef0*/  MOV R14, 0x1f20 ;  /* 0x00001f20000e7802 */ /* 0x000fe20000000f00 */
[----:B------:R-:W-:-:S07]  /*1f00*/  IMAD.MOV.U32 R5, RZ, RZ, R41 ;  /* 0x000000ffff057224 */ /* 0x000fce00078e0029 */
[----:B------:R-:W-:Y:S05]  /*1f10*/  CALL.REL.NOINC `($__internal_1_$__cuda_sm20_dsqrt_rn_f64_mediumpath_v1) ;  /* 0x0000007800247944 */ /* 0x000fea0003c00000 */
[----:B------:R-:W-:Y:S01]  /*1f20*/  IMAD.MOV.U32 R38, RZ, RZ, R4 ;  /* 0x000000ffff267224 */ /* 0x000fe200078e0004 */
[----:B------:R-:W-:-:S07]  /*1f30*/  MOV R39, R5 ;  /* 0x0000000500277202 */ /* 0x000fce0000000f00 */
.L_x_35:
[----:B------:R-:W-:Y:S05]  /*1f40*/  BSYNC.RECONVERGENT B3 ;  /* 0x0000000000037941 */ /* 0x000fea0003800200 */
.L_x_34:
        /* <DEDUP_REMOVED lines=25> */
.L_x_37:
[----:B------:R-:W-:Y:S05]  /*20e0*/  BSYNC.RECONVERGENT B3 ;  /* 0x0000000000037941 */ /* 0x000fea0003800200 */
.L_x_36:
        /* <DEDUP_REMOVED lines=23> */
.L_x_39:
[----:B------:R-:W-:Y:S05]  /*2260*/  BSYNC.RECONVERGENT B3 ;  /* 0x0000000000037941 */ /* 0x000fea0003800200 */
.L_x_38:
        /* <DEDUP_REMOVED lines=24> */
.L_x_41:
[----:B------:R-:W-:Y:S05]  /*23f0*/  BSYNC.RECONVERGENT B3 ;  /* 0x0000000000037941 */ /* 0x000fea0003800200 */
.L_x_40:
        /* <DEDUP_REMOVED lines=24> */
.L_x_43:
[----:B------:R-:W-:Y:S05]  /*2580*/  BSYNC.RECONVERGENT B3 ;  /* 0x0000000000037941 */ /* 0x000fea0003800200 */
.L_x_42:
[----:B------:R-:W-:Y:S01]  /*2590*/  IADD3 R18, P0, PT, R18, 0x140, RZ ;  /* 0x0000014012127810 */ /* 0x000fe20007f1e0ff */
[----:B------:R-:W-:-:S04]  /*25a0*/  DADD R16, R16, R4 ;  /* 0x0000000010107229 */ /* 0x000fc80000000004 */
[----:B------:R-:W-:Y:S01]  /*25b0*/  IMAD.X R19, RZ, RZ, R19, P0 ;  /* 0x000000ffff137224 */ /* 0x000fe200000e0613 */
[----:B------:R-:W-:Y:S07]  /*25c0*/  @P1 BRA `(.L_x_44) ;  /* 0xffffffdc00341947 */ /* 0x000fee000383ffff */
.L_x_3:
[----:B------:R-:W-:Y:S05]  /*25d0*/  BSYNC.RECONVERGENT B2 ;  /* 0x0000000000027941 */ /* 0x000fea0003800200 */
.L_x_2:
[----:B------:R-:W-:-:S13]  /*25e0*/  LOP3.LUT P0, R2, R0, 0x3, RZ, 0xc0, !PT ;  /* 0x0000000300027812 */ /* 0x000fda000780c0ff */
[----:B------:R-:W-:Y:S05]  /*25f0*/  @!P0 BRA `(.L_x_1) ;  /* 0x0000001800b88947 */ /* 0x000fea0003800000 */
[----:B------:R-:W-:Y:S01]  /*2600*/  ISETP.NE.AND P0, PT, R2, 0x1, PT ;  /* 0x000000010200780c */ /* 0x000fe20003f05270 */
[----:B------:R-:W-:-:S12]  /*2610*/  BSSY.RECONVERGENT B2, `(.L_x_45) ;  /* 0x000011d000027945 */ /* 0x000fd80003800200 */
[----:B------:R-:W-:Y:S05]  /*2620*/  @!P0 BRA `(.L_x_46) ;  /* 0x00000010006c8947 */ /* 0x000fea0003800000 */
[----:B------:R-:W0:Y:S02]  /*2630*/  LDC.64 R18, c[0x0][0x380] ;  /* 0x0000e000ff127b82 */ /* 0x000e240000000a00 */
[----:B0-----:R-:W-:-:S05]  /*2640*/  IMAD.WIDE.U32 R18, R3, 0x50, R18 ;  /* 0x0000005003127825 */ /* 0x001fca00078e0012 */
[----:B------:R-:W2:Y:S04]  /*2650*/  LDG.E.64 R32, desc[UR6][R18.64+0x8] ;  /* 0x0000080612207981 */ /* 0x000ea8000c1e1b00 */
[----:B------:R-:W3:Y:S04]  /*2660*/  LDG.E.64 R36, desc[UR6][R18.64] ;  /* 0x0000000612247981 */ /* 0x000ee8000c1e1b00 */
[----:B------:R-:W4:Y:S01]  /*2670*/  LDG.E.64 R30, desc[UR6][R18.64+0x10] ;  /* 0x00001006121e7981 */ /* 0x000f22000c1e1b00 */
[----:B------:R-:W-:Y:S01]  /*2680*/  UMOV UR4, 0xe826d695 ;  /* 0xe826d69500047882 */ /* 0x000fe20000000000 */
[----:B------:R-:W-:Y:S01]  /*2690*/  UMOV UR5, 0x3e112e0b ;  /* 0x3e112e0b00057882 */ /* 0x000fe20000000000 */
[----:B------:R-:W-:Y:S01]  /*26a0*/  IMAD.MOV.U32 R8, RZ, RZ, 0x0 ;  /* 0x00000000ff087424 */ /* 0x000fe200078e00ff */
[----:B------:R-:W-:Y:S01]  /*26b0*/  BSSY.RECONVERGENT B3, `(.L_x_47) ;  /* 0x000001e000037945 */ /* 0x000fe20003800200 */
[----:B------:R-:W-:Y:S01]  /*26c0*/  IMAD.MOV.U32 R9, RZ, RZ, 0x3fd80000 ;  /* 0x3fd80000ff097424 */ /* 0x000fe200078e00ff */
        /* <DEDUP_REMOVED lines=8> */
[----:B------:R-:W-:-:S04]  /*2750*/  IADD3 R6, PT, PT, R41, -0x3500000, RZ ;  /* 0xfcb0000029067810 */ /* 0x000fc80007ffe0ff */
[----:B------:R-:W-:Y:S02]  /*2760*/  ISETP.GE.U32.AND P0, PT, R6, 0x7ca00000, PT ;  /* 0x7ca000000600780c */ /* 0x000fe40003f06070 */
[----:B0-----:R-:W-:-:S08]  /*2770*/  DMUL R4, R6, R6 ;  /* 0x0000000606047228 */ /* 0x001fd00000000000 */
[----:B------:R-:W-:-:S08]  /*2780*/  DFMA R4, R40, -R4, 1 ;  /* 0x3ff000002804742b */ /* 0x000fd00000000804 */
[----:B------:R-:W-:Y:S02]  /*2790*/  DFMA R8, R4, R8, 0.5 ;  /* 0x3fe000000408742b */ /* 0x000fe40000000008 */
[----:B------:R-:W-:-:S08]  /*27a0*/  DMUL R4, R6, R4 ;  /* 0x0000000406047228 */ /* 0x000fd00000000000 */
[----:B------:R-:W-:-:S08]  /*27b0*/  DFMA R12, R8, R4, R6 ;  /* 0x00000004080c722b */ /* 0x000fd00000000006 */
[----:B------:R-:W-:Y:S02]  /*27c0*/  DMUL R8, R40, R12 ;  /* 0x0000000c28087228 */ /* 0x000fe40000000000 */
[----:B------:R-:W-:Y:S01]  /*27d0*/  IADD3 R5, PT, PT, R13, -0x100000, RZ ;  /* 0xfff000000d057810 */ /* 0x000fe20007ffe0ff */
[----:B------:R-:W-:-:S05]  /*27e0*/  IMAD.MOV.U32 R4, RZ, RZ, R12 ;  /* 0x000000ffff047224 */ /* 0x000fca00078e000c */
[----:B------:R-:W-:-:S08]  /*27f0*/  DFMA R10, R8, -R8, R40 ;  /* 0x80000008080a722b */ /* 0x000fd00000000028 */
[----:B------:R-:W-:Y:S01]  /*2800*/  DFMA R38, R10, R4, R8 ;  /* 0x000000040a26722b */ /* 0x000fe20000000008 */
[----:B------:R-:W-:Y:S10]  /*2810*/  @!P0 BRA `(.L_x_48) ;  /* 0x00000000001c8947 */ /* 0x000ff40003800000 */
[----:B------:R-:W-:Y:S01]  /*2820*/  IMAD.MOV.U32 R7, RZ, RZ, R5 ;  /* 0x000000ffff077224 */ /* 0x000fe200078e0005 */
[----:B------:R-:W-:Y:S01]  /*2830*/  MOV R4, R40 ;  /* 0x0000002800047202 */ /* 0x000fe20000000f00 */
[----:B------:R-:W-:Y:S01]  /*2840*/  IMAD.MOV.U32 R5, RZ, RZ, R41 ;  /* 0x000000ffff057224 */ /* 0x000fe200078e0029 */
[----:B------:R-:W-:-:S07]  /*2850*/  MOV R14, 0x2870 ;  /* 0x00002870000e7802 */ /* 0x000fce0000000f00 */
[----:B------:R-:W-:Y:S05]  /*2860*/  CALL.REL.NOINC `($__internal_1_$__cuda_sm20_dsqrt_rn_f64_mediumpath_v1) ;  /* 0x0000006c00d07944 */ /* 0x000fea0003c00000 */
[----:B------:R-:W-:Y:S01]  /*2870*/  IMAD.MOV.U32 R38, RZ, RZ, R4 ;  /* 0x000000ffff267224 */ /* 0x000fe200078e0004 */
[----:B------:R-:W-:-:S07]  /*2880*/  MOV R39, R5 ;  /* 0x0000000500277202 */ /* 0x000fce0000000f00 */
.L_x_48:
[----:B------:R-:W-:Y:S05]  /*2890*/  BSYNC.RECONVERGENT B3 ;  /* 0x0000000000037941 */ /* 0x000fea0003800200 */
.L_x_47:
        /* <DEDUP_REMOVED lines=25> */
.L_x_50:
[----:B------:R-:W-:Y:S05]  /*2a30*/  BSYNC.RECONVERGENT B3 ;  /* 0x0000000000037941 */ /* 0x000fea0003800200 */
.L_x_49:
        /* <DEDUP_REMOVED lines=23> */
.L_x_52:
[----:B------:R-:W-:Y:S05]  /*2bb0*/  BSYNC.RECONVERGENT B3 ;  /* 0x0000000000037941 */ /* 0x000fea0003800200 */
.L_x_51:
        /* <DEDUP_REMOVED lines=24> */
.L_x_54:
[----:B------:R-:W-:Y:S05]  /*2d40*/  BSYNC.RECONVERGENT B3 ;  /* 0x0000000000037941 */ /* 0x000fea0003800200 */
.L_x_53:
        /* <DEDUP_REMOVED lines=24> */
.L_x_56:
[----:B------:R-:W-:Y:S05]  /*2ed0*/  BSYNC.RECONVERGENT B3 ;  /* 0x0000000000037941 */ /* 0x000fea0003800200 */
.L_x_55:
        /* <DEDUP_REMOVED lines=34> */
[----:B------:R-:W-:Y:S01]  /*3100*/  IMAD.MOV.U32 R6, RZ, RZ, R4 ;  /* 0x000000ffff067224 */ /* 0x000fe200078e0004 */
[----:B------:R-:W-:Y:S01]  /*3110*/  MOV R4, R40 ;  /* 0x0000002800047202 */ /* 0x000fe20000000f00 */
[----:B------:R-:W-:Y:S02]  /*3120*/  IMAD.MOV.U32 R7, RZ, RZ, R13 ;  /* 0x000000ffff077224 */ /* 0x000fe400078e000d */
[----:B------:R-:W-:-:S07]  /*3130*/  IMAD.MOV.U32 R5, RZ, RZ, R41 ;  /* 0x000000ffff057224 */ /* 0x000fce00078e0029 */
[----:B------:R-:W-:Y:S05]  /*3140*/  CALL.REL.NOINC `($__internal_1_$__cuda_sm20_dsqrt_rn_f64_mediumpath_v1) ;  /* 0x0000006400987944 */ /* 0x000fea0003c00000 */
[----:B------:R-:W-:Y:S01]  /*3150*/  IMAD.MOV.U32 R38, RZ, RZ, R4 ;  /* 0x000000ffff267224 */ /* 0x000fe200078e0004 */
[----:B------:R-:W-:-:S07]  /*3160*/  MOV R39, R5 ;  /* 0x0000000500277202 */ /* 0x000fce0000000f00 */
.L_x_58:
[----:B------:R-:W-:Y:S05]  /*3170*/  BSYNC.RECONVERGENT B3 ;  /* 0x0000000000037941 */ /* 0x000fea0003800200 */
.L_x_57:
        /* <DEDUP_REMOVED lines=25> */
.L_x_60:
[----:B------:R-:W-:Y:S05]  /*3310*/  BSYNC.RECONVERGENT B3 ;  /* 0x0000000000037941 */ /* 0x000fea0003800200 */
.L_x_59:
        /* <DEDUP_REMOVED lines=23> */
.L_x_62:
[----:B------:R-:W-:Y:S05]  /*3490*/  BSYNC.RECONVERGENT B3 ;  /* 0x0000000000037941 */ /* 0x000fea0003800200 */
.L_x_61:
        /* <DEDUP_REMOVED lines=24> */
.L_x_64:
[----:B------:R-:W-:Y:S05]  /*3620*/  BSYNC.RECONVERGENT B3 ;  /* 0x0000000000037941 */ /* 0x000fea0003800200 */
.L_x_63:
        /* <DEDUP_REMOVED lines=24> */
.L_x_66:
[----:B------:R-:W-:Y:S05]  /*37b0*/  BSYNC.RECONVERGENT B3 ;  /* 0x0000000000037941 */ /* 0x000fea0003800200 */
.L_x_65:
[----:B------:R-:W-:Y:S01]  /*37c0*/  DADD R16, R16, R6 ;  /* 0x0000000010107229 */ /* 0x000fe20000000006 */
[----:B------:R-:W-:-:S10]  /*37d0*/  VIADD R3, R3, 0x2 ;  /* 0x0000000203037836 */ /* 0x000fd40000000000 */
.L_x_46:
[----:B------:R-:W-:Y:S05]  /*37e0*/  BSYNC.RECONVERGENT B2 ;  /* 0x0000000000027941 */ /* 0x000fea0003800200 */
.L_x_45:
[----:B------:R-:W-:-:S04]  /*37f0*/  LOP3.LUT R2, R0, 0x1, RZ, 0xc0, !PT ;  /* 0x0000000100027812 */ /* 0x000fc800078ec0ff */
[----:B------:R-:W-:-:S13]  /*3800*/  ISETP.NE.U32.AND P0, PT, R2, 0x1, PT ;  /* 0x000000010200780c */ /* 0x000fda0003f05070 */
[----:B------:R-:W-:Y:S05]  /*3810*/  @P0 BRA `(.L_x_1) ;  /* 0x0000000800300947 */ /* 0x000fea0003800000 */
[----:B------:R-:W0:Y:S02]  /*3820*/  LDC.64 R18, c[0x0][0x380] ;  /* 0x0000e000ff127b82 */ /* 0x000e240000000a00 */
[----:B0-----:R-:W-:-:S05]  /*3830*/  IMAD.WIDE.U32 R18, R3, 0x50, R18 ;  /* 0x0000005003127825 */ /* 0x001fca00078e0012 */
[----:B------:R-:W2:Y:S04]  /*3840*/  LDG.E.64 R4, desc[UR6][R18.64+0x8] ;  /* 0x0000080612047981 */ /* 0x000ea8000c1e1b00 */
[----:B------:R-:W3:Y:S04]  /*3850*/  LDG.E.64 R2, desc[UR6][R18.64] ;  /* 0x0000000612027981 */ /* 0x000ee8000c1e1b00 */
[----:B------:R-:W4:Y:S01]  /*3860*/  LDG.E.64 R6, desc[UR6][R18.64+0x10] ;  /* 0x0000100612067981 */ /* 0x000f22000c1e1b00 */
[----:B------:R-:W-:Y:S01]  /*3870*/  UMOV UR4, 0xe826d695 ;  /* 0xe826d69500047882 */ /* 0x000fe20000000000 */
[----:B------:R-:W-:Y:S01]  /*3880*/  UMOV UR5, 0x3e112e0b ;  /* 0x3e112e0b00057882 */ /* 0x000fe20000000000 */
[----:B------:R-:W-:Y:S01]  /*3890*/  BSSY.RECONVERGENT B2, `(.L_x_67) ;  /* 0x000001f000027945 */ /* 0x000fe20003800200 */
[----:B--2--5:R-:W-:Y:S01]  /*38a0*/  DADD R26, -R26, R4 ;  /* 0x000000001a1a7229 */ /* 0x024fe20000000104 */
[----:B------:R-:W-:Y:S01]  /*38b0*/  IMAD.MOV.U32 R4, RZ, RZ, 0x0 ;  /* 0x00000000ff047424 */ /* 0x000fe200078e00ff */
[----:B---3--:R-:W-:Y:S01]  /*38c0*/  DADD R28, -R28, R2 ;  /* 0x000000001c1c7229 */ /* 0x008fe20000000102 */
[----:B------:R-:W-:-:S05]  /*38d0*/  IMAD.MOV.U32 R5, RZ, RZ, 0x3fd80000 ;  /* 0x3fd80000ff057424 */ /* 0x000fca00078e00ff */
        /* <DEDUP_REMOVED lines=26> */
.L_x_68:
[----:B------:R-:W-:Y:S05]  /*3a80*/  BSYNC.RECONVERGENT B2 ;  /* 0x0000000000027941 */ /* 0x000fea0003800200 */
.L_x_67:
        /* <DEDUP_REMOVED lines=25> */
.L_x_70:
[----:B------:R-:W-:Y:S05]  /*3c20*/  BSYNC.RECONVERGENT B2 ;  /* 0x0000000000027941 */ /* 0x000fea0003800200 */
.L_x_69:
        /* <DEDUP_REMOVED lines=23> */
.L_x_72:
[----:B------:R-:W-:Y:S05]  /*3da0*/  BSYNC.RECONVERGENT B2 ;  /* 0x0000000000027941 */ /* 0x000fea0003800200 */
.L_x_71:
        /* <DEDUP_REMOVED lines=24> */
.L_x_74:
[----:B------:R-:W-:Y:S05]  /*3f30*/  BSYNC.RECONVERGENT B2 ;  /* 0x0000000000027941 */ /* 0x000fea0003800200 */
.L_x_73:
        /* <DEDUP_REMOVED lines=24> */
.L_x_76:
[----:B------:R-:W-:Y:S05]  /*40c0*/  BSYNC.RECONVERGENT B2 ;  /* 0x0000000000027941 */ /* 0x000fea0003800200 */
.L_x_75:
[----:B------:R-:W-:-:S11]  /*40d0*/  DADD R16, R16, R4 ;  /* 0x0000000010107229 */ /* 0x000fd60000000004 */
.L_x_1:
[----:B0-----:R-:W-:Y:S05]  /*40e0*/  BSYNC.RECONVERGENT B0 ;  /* 0x0000000000007941 */ /* 0x001fea0003800200 */
.L_x_0:
[----:B------:R-:W0:Y:S01]  /*40f0*/  S2R R2, SR_TID.X ;  /* 0x0000000000027919 */ /* 0x000e220000002100 */
[----:B------:R-:W1:Y:S01]  /*4100*/  LDCU UR5, c[0x0][0x388] ;  /* 0x00007100ff0577ac */ /* 0x000e620008000800 */
[----:B------:R-:W0:Y:S01]  /*4110*/  S2UR UR4, SR_CTAID.X ;  /* 0x00000000000479c3 */ /* 0x000e220000002500 */
[----:B------:R-:W-:Y:S07]  /*4120*/  BSSY.RECONVERGENT B0, `(.L_x_77) ;  /* 0x000009e000007945 */ /* 0x000fee0003800200 */
[----:B------:R-:W0:Y:S01]  /*4130*/  LDC R3, c[0x0][0x360] ;  /* 0x0000d800ff037b82 */ /* 0x000e220000000800 */
[----:B-1----:R-:W-:Y:S01]  /*4140*/  ISETP.GE.AND P0, PT, R0, UR5, PT ;  /* 0x0000000500007c0c */ /* 0x002fe2000bf06270 */
[----:B0-----:R-:W-:-:S12]  /*4150*/  IMAD R3, R3, UR4, R2 ;  /* 0x0000000403037c24 */ /* 0x001fd8000f8e0202 */
[----:B------:R-:W-:Y:S05]  /*4160*/  @P0 BRA `(.L_x_78) ;  /* 0x0000000800640947 */ /* 0x000fea0003800000 */
[----:B------:R-:W-:Y:S01]  /*4170*/  ISETP.NE.AND P0, PT, R3, R0, PT ;  /* 0x000000000300720c */ /* 0x000fe20003f05270 */
[----:B------:R-:W-:-:S12]  /*4180*/  BSSY.RECONVERGENT B2, `(.L_x_79) ;  /* 0x0000096000027945 */ /* 0x000fd80003800200 */
[----:B------:R-:W-:Y:S05]  /*4190*/  @!P0 BRA `(.L_x_80) ;  /* 0x0000000800508947 */ /* 0x000fea0003800000 */
[----:B------:R-:W0:Y:S02]  /*41a0*/  LDC.64 R32, c[0x0][0x380] ;  /* 0x0000e000ff207b82 */ /* 0x000e240000000a00 */
[----:B0----5:R-:W-:-:S04]  /*41b0*/  IMAD.WIDE.U32 R26, R0, 0x50, R32 ;  /* 0x00000050001a7825 */ /* 0x021fc800078e0020 */
[----:B------:R-:W-:Y:S01]  /*41c0*/  IMAD.WIDE R32, R3, 0x50, R32 ;  /* 0x0000005003207825 */ /* 0x000fe200078e0220 */
[----:B------:R-:W2:Y:S04]  /*41d0*/  LDG.E.64 R22, desc[UR6][R26.64+0x8] ;  /* 0x000008061a167981 */ /* 0x000ea8000c1e1b00 */
[----:B------:R-:W2:Y:S04]  /*41e0*/  LDG.E.64 R6, desc[UR6][R32.64+0x8] ;  /* 0x0000080620067981 */ /* 0x000ea8000c1e1b00 */
[----:B------:R-:W3:Y:S04]  /*41f0*/  LDG.E.64 R24, desc[UR6][R26.64] ;  /* 0x000000061a187981 */ /* 0x000ee8000c1e1b00 */
[----:B------:R-:W3:Y:S04]  /*4200*/  LDG.E.64 R4, desc[UR6][R32.64] ;  /* 0x0000000620047981 */ /* 0x000ee8000c1e1b00 */
[----:B------:R-:W4:Y:S04]  /*4210*/  LDG.E.64 R18, desc[UR6][R26.64+0x10] ;  /* 0x000010061a127981 */ /* 0x000f28000c1e1b00 */
[----:B------:R-:W4:Y:S01]  /*4220*/  LDG.E.64 R8, desc[UR6][R32.64+0x10] ;  /* 0x0000100620087981 */ /* 0x000f22000c1e1b00 */
[----:B------:R-:W-:Y:S01]  /*4230*/  UMOV UR4, 0xe826d695 ;  /* 0xe826d69500047882 */ /* 0x000fe20000000000 */
[----:B------:R-:W-:Y:S01]  /*4240*/  UMOV UR5, 0x3e112e0b ;  /* 0x3e112e0b00057882 */ /* 0x000fe20000000000 */
[----:B------:R-:W-:Y:S01]  /*4250*/  BSSY.RECONVERGENT B3, `(.L_x_81) ;  /* 0x000001f000037945 */ /* 0x000fe20003800200 */
[----:B--2---:R-:W-:-:S02]  /*4260*/  DADD R22, R22, -R6 ;  /* 0x0000000016167229 */ /* 0x004fc40000000806 */
[----:B---3--:R-:W-:-:S06]  /*4270*/  DADD R24, R24, -R4 ;  /* 0x0000000018187229 */ /* 0x008fcc0000000804 */
[----:B------:R-:W-:Y:S02]  /*4280*/  DMUL R4, R22, R22 ;  /* 0x0000001616047228 */ /* 0x000fe40000000000 */
[----:B----4-:R-:W-:-:S06]  /*4290*/  DADD R18, R18, -R8 ;  /* 0x0000000012127229 */ /* 0x010fcc0000000808 */
[----:B------:R-:W-:Y:S01]  /*42a0*/  DFMA R4, R24, R24, R4 ;  /* 0x000000181804722b */ /* 0x000fe20000000004 */
[----:B------:R-:W-:Y:S01]  /*42b0*/  MOV R8, 0x0 ;  /* 0x0000000000087802 */ /* 0x000fe20000000f00 */
[----:B------:R-:W-:-:S06]  /*42c0*/  IMAD.MOV.U32 R9, RZ, RZ, 0x3fd80000 ;  /* 0x3fd80000ff097424 */ /* 0x000fcc00078e00ff */
        /* <DEDUP_REMOVED lines=21> */
[----:B------:R-:W-:Y:S02]  /*4420*/  IMAD.MOV.U32 R28, RZ, RZ, R4 ;  /* 0x000000ffff1c7224 */ /* 0x000fe400078e0004 */
[----:B------:R-:W-:-:S07]  /*4430*/  IMAD.MOV.U32 R29, RZ, RZ, R5 ;  /* 0x000000ffff1d7224 */ /* 0x000fce00078e0005 */
.L_x_82:
[----:B------:R-:W-:Y:S05]  /*4440*/  BSYNC.RECONVERGENT B3 ;  /* 0x0000000000037941 */ /* 0x000fea0003800200 */
.L_x_81:
[----:B------:R-:W2:Y:S04]  /*4450*/  LDG.E.64 R32, desc[UR6][R32.64+0x30] ;  /* 0x0000300620207981 */ /* 0x000ea8000c1e1b00 */
[----:B------:R-:W3:Y:S01]  /*4460*/  LDG.E.64 R26, desc[UR6][R26.64+0x30] ;  /* 0x000030061a1a7981 */ /* 0x000ee2000c1e1b00 */
[----:B------:R-:W0:Y:S01]  /*4470*/  MUFU.RCP64H R5, R31 ;  /* 0x0000001f00057308 */ /* 0x000e220000001800 */
[----:B------:R-:W-:Y:S01]  /*4480*/  MOV R4, 0x1 ;  /* 0x0000000100047802 */ /* 0x000fe20000000f00 */
[----:B------:R-:W-:Y:S01]  /*4490*/  UMOV UR4, 0xffed8acc ;  /* 0xffed8acc00047882 */ /* 0x000fe20000000000 */
[----:B------:R-:W-:Y:S01]  /*44a0*/  UMOV UR5, 0x3dd2589e ;  /* 0x3dd2589e00057882 */ /* 0x000fe20000000000 */
[----:B------:R-:W-:Y:S03]  /*44b0*/  BSSY.RECONVERGENT B3, `(.L_x_83) ;  /* 0x0000017000037945 */ /* 0x000fe60003800200 */
[----:B0-----:R-:W-:-:S08]  /*44c0*/  DFMA R6, -R30, R4, 1 ;  /* 0x3ff000001e06742b */ /* 0x001fd00000000104 */
[----:B------:R-:W-:-:S08]  /*44d0*/  DFMA R6, R6, R6, R6 ;  /* 0x000000060606722b */ /* 0x000fd00000000006 */
[----:B------:R-:W-:-:S08]  /*44e0*/  DFMA R6, R4, R6, R4 ;  /* 0x000000060406722b */ /* 0x000fd00000000004 */
[----:B------:R-:W-:-:S08]  /*44f0*/  DFMA R8, -R30, R6, 1 ;  /* 0x3ff000001e08742b */ /* 0x000fd00000000106 */
[----:B------:R-:W-:Y:S02]  /*4500*/  DFMA R8, R6, R8, R6 ;  /* 0x000000080608722b */ /* 0x000fe40000000006 */
[----:B--2---:R-:W-:-:S08]  /*4510*/  DMUL R4, R32, UR4 ;  /* 0x0000000420047c28 */ /* 0x004fd00008000000 */
[----:B---3--:R-:W-:-:S08]  /*4520*/  DMUL R10, R4, R26 ;  /* 0x0000001a040a7228 */ /* 0x008fd00000000000 */
        /* <DEDUP_REMOVED lines=15> */
.L_x_84:
[----:B------:R-:W-:Y:S05]  /*4620*/  BSYNC.RECONVERGENT B3 ;  /* 0x0000000000037941 */ /* 0x000fea0003800200 */
.L_x_83:
        /* <DEDUP_REMOVED lines=23> */
.L_x_86:
[----:B------:R-:W-:Y:S05]  /*47a0*/  BSYNC.RECONVERGENT B3 ;  /* 0x0000000000037941 */ /* 0x000fea0003800200 */
.L_x_85:
        /* <DEDUP_REMOVED lines=24> */
.L_x_88:
[----:B------:R-:W-:Y:S05]  /*4930*/  BSYNC.RECONVERGENT B3 ;  /* 0x0000000000037941 */ /* 0x000fea0003800200 */
.L_x_87:
        /* <DEDUP_REMOVED lines=24> */
.L_x_90:
[----:B------:R-:W-:Y:S05]  /*4ac0*/  BSYNC.RECONVERGENT B3 ;  /* 0x0000000000037941 */ /* 0x000fea0003800200 */
.L_x_89:
[----:B------:R-:W-:-:S11]  /*4ad0*/  DADD R16, R16, R4 ;  /* 0x0000000010107229 */ /* 0x000fd60000000004 */
.L_x_80:
[----:B------:R-:W-:Y:S05]  /*4ae0*/  BSYNC.RECONVERGENT B2 ;  /* 0x0000000000027941 */ /* 0x000fea0003800200 */
.L_x_79:
[----:B------:R-:W-:-:S07]  /*4af0*/  VIADD R0, R0, 0x1 ;  /* 0x0000000100007836 */ /* 0x000fce0000000000 */
.L_x_78:
[----:B------:R-:W-:Y:S05]  /*4b00*/  BSYNC.RECONVERGENT B0 ;  /* 0x0000000000007941 */ /* 0x000fea0003800200 */
.L_x_77:
[----:B------:R-:W0:Y:S01]  /*4b10*/  LDCU UR4, c[0x0][0x388] ;  /* 0x00007100ff0477ac */ /* 0x000e220008000800 */
[----:B------:R-:W-:Y:S01]  /*4b20*/  BSSY.RECONVERGENT B0, `(.L_x_91) ;  /* 0x0000401000007945 */ /* 0x000fe20003800200 */
[----:B0-----:R-:W-:-:S13]  /*4b30*/  ISETP.GE.AND P0, PT, R0, UR4, PT ;  /* 0x0000000400007c0c */ /* 0x001fda000bf06270 */
[----:B------:R-:W-:Y:S05]  /*4b40*/  @!P0 BRA `(.L_x_92) ;  /* 0x00000000001c8947 */ /* 0x000fea0003800000 */
[----:B------:R-:W0:Y:S02]  /*4b50*/  LDC.64 R4, c[0x0][0x380] ;  /* 0x0000e000ff047b82 */ /* 0x000e240000000a00 */
[----:B0-----:R-:W-:-:S05]  /*4b60*/  IMAD.WIDE R4, R3, 0x50, R4 ;  /* 0x0000005003047825 */ /* 0x001fca00078e0204 */
[----:B------:R0:W5:Y:S04]  /*4b70*/  LDG.E.64 R32, desc[UR6][R4.64+0x30] ;  /* 0x0000300604207981 */ /* 0x000168000c1e1b00 */
[----:B------:R0:W5:Y:S04]  /*4b80*/  LDG.E.64 R30, desc[UR6][R4.64] ;  /* 0x00000006041e7981 */ /* 0x000168000c1e1b00 */
[----:B-----5:R0:W5:Y:S04]  /*4b90*/  LDG.E.64 R28, desc[UR6][R4.64+0x8] ;  /* 0x00000806041c7981 */ /* 0x020168000c1e1b00 */
[----:B------:R0:W5:Y:S01]  /*4ba0*/  LDG.E.64 R26, desc[UR6][R4.64+0x10] ;  /* 0x00001006041a7981 */ /* 0x000162000c1e1b00 */
[----:B------:R-:W-:Y:S05]  /*4bb0*/  BRA `(.L_x_93) ;  /* 0x0000003c00dc7947 */ /* 0x000fea0003800000 */
.L_x_92:
[----:B------:R-:W0:Y:S02]  /*4bc0*/  LDC.64 R4, c[0x0][0x380] ;  /* 0x0000e000ff047b82 */ /* 0x000e240000000a00 */
[----:B0-----:R-:W-:-:S05]  /*4bd0*/  IMAD.WIDE R6, R3, 0x50, R4 ;  /* 0x0000005003067825 */ /* 0x001fca00078e0204 */
[----:B------:R0:W5:Y:S04]  /*4be0*/  LDG.E.64 R30, desc[UR6][R6.64] ;  /* 0x00000006061e7981 */ /* 0x000168000c1e1b00 */
[----:B-----5:R0:W5:Y:S04]  /*4bf0*/  LDG.E.64 R28, desc[UR6][R6.64+0x8] ;  /* 0x00000806061c7981 */ /* 0x020168000c1e1b00 */
[----:B------:R0:W5:Y:S04]  /*4c00*/  LDG.E.64 R26, desc[UR6][R6.64+0x10] ;  /* 0x00001006061a7981 */ /* 0x000168000c1e1b00 */
[----:B------:R0:W5:Y:S01]  /*4c10*/  LDG.E.64 R32, desc[UR6][R6.64+0x30] ;  /* 0x0000300606207981 */ /* 0x000162000c1e1b00 */
[----:B------:R-:W-:Y:S01]  /*4c20*/  VIADD R2, R0, -UR4 ;  /* 0x8000000400027c36 */ /* 0x000fe20008000000 */
[----:B------:R-:W-:Y:S04]  /*4c30*/  BSSY.RECONVERGENT B2, `(.L_x_94) ;  /* 0x000023e000027945 */ /* 0x000fe80003800200 */
[----:B------:R-:W-:-:S02]  /*4c40*/  ISETP.GT.U32.AND P0, PT, R2, -0x4, PT ;  /* 0xfffffffc0200780c */ /* 0x000fc40003f04070 */
[----:B------:R-:W-:-:S11]  /*4c50*/  IADD3 R2, PT, PT, -R0, UR4, RZ ;  /* 0x0000000400027c10 */ /* 0x000fd6000fffe1ff */
[----:B0-----:R-:W-:Y:S05]  /*4c60*/  @P0 BRA `(.L_x_95) ;  /* 0x0000002000e80947 */ /* 0x001fea0003800000 */
[----:B------:R-:W-:Y:S01]  /*4c70*/  IMAD.WIDE.U32 R4, R0, 0x50, R4 ;  /* 0x0000005000047825 */ /* 0x000fe200078e0004 */
[----:B------:R-:W-:Y:S02]  /*4c80*/  LOP3.LUT R3, R2, 0xfffffffc, RZ, 0xc0, !PT ;  /* 0xfffffffc02037812 */ /* 0x000fe400078ec0ff */
[----:B------:R-:W-:Y:S02]  /*4c90*/  IADD3 R24, P0, PT, R4, 0xa0, RZ ;  /* 0x000000a004187810 */ /* 0x000fe40007f1e0ff */
[----:B------:R-:W-:-:S03]  /*4ca0*/  IADD3 R3, PT, PT, -R3, RZ, RZ ;  /* 0x000000ff03037210 */ /* 0x000fc60007ffe1ff */
[----:B------:R-:W-:-:S08]  /*4cb0*/  IMAD.X R25, RZ, RZ, R5, P0 ;  /* 0x000000ffff197224 */ /* 0x000fd000000e0605 */
.L_x_136:
        /* <DEDUP_REMOVED lines=8> */
[----:B------:R-:W-:-:S05]  /*4d40*/  VIADD R3, R3, 0x4 ;  /* 0x0000000403037836 */ /* 0x000fca0000000000 */
[----:B------:R-:W-:Y:S01]  /*4d50*/  ISETP.NE.AND P1, PT, R3, RZ, PT ;  /* 0x000000ff0300720c */ /* 0x000fe20003f25270 */
[----:B--2--5:R-:W-:Y:S02]  /*4d60*/  DADD R36, -R28, R36 ;  /* 0x000000001c247229 */ /* 0x024fe40000000124 */
        /* <DEDUP_REMOVED lines=27> */
.L_x_97:
[----:B------:R-:W-:Y:S05]  /*4f20*/  BSYNC.RECONVERGENT B3 ;  /* 0x0000000000037941 */ /* 0x000fea0003800200 */
.L_x_96:
[----:B------:R-:W2:Y:S01]  /*4f30*/  LDG.E.64 R4, desc[UR6][R24.64+-0x70] ;  /* 0xffff900618047981 */ /* 0x000ea2000c1e1b00 */
[----:B------:R-:W0:Y:S01]  /*4f40*/  MUFU.RCP64H R7, R41 ;  /* 0x0000002900077308 */ /* 0x000e220000001800 */
[----:B------:R-:W-:Y:S01]  /*4f50*/  IMAD.MOV.U32 R6, RZ, RZ, 0x1 ;  /* 0x00000001ff067424 */ /* 0x000fe200078e00ff */
[----:B------:R-:W-:Y:S01]  /*4f60*/  UMOV UR8, 0xffed8acc ;  /* 0xffed8acc00087882 */ /* 0x000fe20000000000 */
[----:B------:R-:W-:Y:S01]  /*4f70*/  UMOV UR9, 0x3dd2589e ;  /* 0x3dd2589e00097882 */ /* 0x000fe20000000000 */
[----:B------:R-:W-:Y:S01]  /*4f80*/  BSSY.RECONVERGENT B3, `(.L_x_98) ;  /* 0x0000017000037945 */ /* 0x000fe20003800200 */
[----:B------:R-:W-:Y:S02]  /*4f90*/  DMUL R22, R32, UR8 ;  /* 0x0000000820167c28 */ /* 0x000fe40008000000 */
        /* <DEDUP_REMOVED lines=21> */
.L_x_99:
[----:B------:R-:W-:Y:S05]  /*50f0*/  BSYNC.RECONVERGENT B3 ;  /* 0x0000000000037941 */ /* 0x000fea0003800200 */
.L_x_98:
        /* <DEDUP_REMOVED lines=23> */
.L_x_101:
[----:B------:R-:W-:Y:S05]  /*5270*/  BSYNC.RECONVERGENT B3 ;  /* 0x0000000000037941 */ /* 0x000fea0003800200 */
.L_x_100:
        /* <DEDUP_REMOVED lines=23> */
[----:B------:R-:W-:Y:S02]  /*53f0*/  IMAD.MOV.U32 R8, RZ, RZ, R6 ;  /* 0x000000ffff087224 */ /* 0x000fe400078e0006 */
[----:B------:R-:W-:-:S07]  /*5400*/  IMAD.MOV.U32 R9, RZ, RZ, R5 ;  /* 0x000000ffff097224 */ /* 0x000fce00078e0005 */
.L_x_103:
[----:B------:R-:W-:Y:S05]  /*5410*/  BSYNC.RECONVERGENT B3 ;  /* 0x0000000000037941 */ /* 0x000fea0003800200 */
.L_x_102:
        /* <DEDUP_REMOVED lines=24> */
.L_x_105:
[----:B------:R-:W-:Y:S05]  /*55a0*/  BSYNC.RECONVERGENT B3 ;  /* 0x0000000000037941 */ /* 0x000fea0003800200 */
.L_x_104:
        /* <DEDUP_REMOVED lines=36> */
[----:B------:R-:W-:Y:S01]  /*57f0*/  MOV R48, R4 ;  /* 0x0000000400307202 */ /* 0x000fe20000000f00 */
[----:B------:R-:W-:-:S07]  /*5800*/  IMAD.MOV.U32 R49, RZ, RZ, R5 ;  /* 0x000000ffff317224 */ /* 0x000fce00078e0005 */
.L_x_107:
[----:B------:R-:W-:Y:S05]  /*5810*/  BSYNC.RECONVERGENT B3 ;  /* 0x0000000000037941 */ /* 0x000fea0003800200 */
.L_x_106:
        /* <DEDUP_REMOVED lines=25> */
.L_x_109:
[----:B------:R-:W-:Y:S05]  /*59b0*/  BSYNC.RECONVERGENT B3 ;  /* 0x0000000000037941 */ /* 0x000fea0003800200 */
.L_x_108:
        /* <DEDUP_REMOVED lines=23> */
.L_x_111:
[----:B------:R-:W-:Y:S05]  /*5b30*/  BSYNC.RECONVERGENT B3 ;  /* 0x0000000000037941 */ /* 0x000fea0003800200 */
.L_x_110:
        /* <DEDUP_REMOVED lines=25> */
.L_x_113:
[----:B------:R-:W-:Y:S05]  /*5cd0*/  BSYNC.RECONVERGENT B3 ;  /* 0x0000000000037941 */ /* 0x000fea0003800200 */
.L_x_112:
        /* <DEDUP_REMOVED lines=24> */
.L_x_115:
[----:B------:R-:W-:Y:S05]  /*5e60*/  BSYNC.RECONVERGENT B3 ;  /* 0x0000000000037941 */ /* 0x000fea0003800200 */
.L_x_114:
        /* <DEDUP_REMOVED lines=38> */
.L_x_117:
[----:B------:R-:W-:Y:S05]  /*60d0*/  BSYNC.RECONVERGENT B3 ;  /* 0x0000000000037941 */ /* 0x000fea0003800200 */
.L_x_116:
        /* <DEDUP_REMOVED lines=25> */
.L_x_119:
[----:B------:R-:W-:Y:S05]  /*6270*/  BSYNC.RECONVERGENT B3 ;  /* 0x0000000000037941 */ /* 0x000fea0003800200 */
.L_x_118:
        /* <DEDUP_REMOVED lines=23> */
.L_x_121:
[----:B------:R-:W-:Y:S05]  /*63f0*/  BSYNC.RECONVERGENT B3 ;  /* 0x0000000000037941 */ /* 0x000fea0003800200 */
.L_x_120:
[----:B------:R-:W0:Y:S01]  /*6400*/  MUFU.RCP64H R7, R49 ;  /* 0x0000003100077308 */ /* 0x000e220000001800 */
[----:B------:R-:W-:Y:S01]  /*6410*/  IMAD.MOV.U32 R6, RZ, RZ, 0x1 ;  /* 0x00000001ff067424 */ /* 0x000fe200078e00ff */
[----:B------:R-:W-:Y:S01]  /*6420*/  BSSY.RECONVERGENT B3, `(.L_x_122) ;  /* 0x0000016000037945 */ /* 0x000fe20003800200 */
[----:B------:R-:W-:-:S04]  /*6430*/  DADD R34, R34, R4 ;  /* 0x0000000022227229 */ /* 0x000fc80000000004 */
[----:B0-----:R-:W-:-:S08]  /*6440*/  DFMA R8, R6, -R48, 1 ;  /* 0x3ff000000608742b */ /* 0x001fd00000000830 */
[----:B------:R-:W-:-:S08]  /*6450*/  DFMA R8, R8, R8, R8 ;  /* 0x000000080808722b */ /* 0x000fd00000000008 */
[----:B------:R-:W-:Y:S02]  /*6460*/  DFMA R6, R6, R8, R6 ;  /* 0x000000080606722b */ /* 0x000fe40000000006 */
[----:B------:R-:W-:-:S06]  /*6470*/  DMUL R8, R36, R50 ;  /* 0x0000003224087228 */ /* 0x000fcc0000000000 */
[----:B------:R-:W-:-:S04]  /*6480*/  DFMA R10, R6, -R48, 1 ;  /* 0x3ff00000060a742b */ /* 0x000fc80000000830 */
[----:B------:R-:W-:-:S04]  /*6490*/  FSETP.GEU.AND P2, PT, |R9|, 6.5827683646048100446e-37, PT ;  /* 0x036000000900780b */ /* 0x000fc80003f4e200 */
        /* <DEDUP_REMOVED lines=10> */
[----:B------:R-:W-:-:S07]  /*6540*/  MOV R4, 0x6560 ;  /* 0x0000656000047802 */ /* 0x000fce0000000f00 */
[----:B------:R-:W-:Y:S05]  /*6550*/  CALL.REL.NOINC `($__internal_0_$__cuda_sm20_div_rn_f64_full) ;  /* 0x0000002800fc7944 */ /* 0x000fea0003c00000 */
[----:B------:R-:W-:Y:S01]  /*6560*/  IMAD.MOV.U32 R38, RZ, RZ, R6 ;  /* 0x000000ffff267224 */ /* 0x000fe200078e0006 */
[----:B------:R-:W-:-:S07]  /*6570*/  MOV R39, R5 ;  /* 0x0000000500277202 */ /* 0x000fce0000000f00 */
.L_x_123:
[----:B------:R-:W-:Y:S05]  /*6580*/  BSYNC.RECONVERGENT B3 ;  /* 0x0000000000037941 */ /* 0x000fea0003800200 */
.L_x_122:
        /* <DEDUP_REMOVED lines=22> */
[----:B------:R-:W-:-:S07]  /*66f0*/  IMAD.MOV.U32 R7, RZ, RZ, R5 ;  /* 0x000000ffff077224 */ /* 0x000fce00078e0005 */
.L_x_125:
[----:B------:R-:W-:Y:S05]  /*6700*/  BSYNC.RECONVERGENT B3 ;  /* 0x0000000000037941 */ /* 0x000fea0003800200 */
.L_x_124:
        /* <DEDUP_REMOVED lines=38> */
.L_x_127:
[----:B------:R-:W-:Y:S05]  /*6970*/  BSYNC.RECONVERGENT B3 ;  /* 0x0000000000037941 */ /* 0x000fea0003800200 */
.L_x_126:
        /* <DEDUP_REMOVED lines=25> */
.L_x_129:
[----:B------:R-:W-:Y:S05]  /*6b10*/  BSYNC.RECONVERGENT B3 ;  /* 0x0000000000037941 */ /* 0x000fea0003800200 */
.L_x_128:
        /* <DEDUP_REMOVED lines=23> */
.L_x_131:
[----:B------:R-:W-:Y:S05]  /*6c90*/  BSYNC.RECONVERGENT B3 ;  /* 0x0000000000037941 */ /* 0x000fea0003800200 */
.L_x_130:
        /* <DEDUP_REMOVED lines=24> */
.L_x_133:
[----:B------:R-:W-:Y:S05]  /*6e20*/  BSYNC.RECONVERGENT B3 ;  /* 0x0000000000037941 */ /* 0x000fea0003800200 */
.L_x_132:
        /* <DEDUP_REMOVED lines=24> */
.L_x_135:
[----:B------:R-:W-:Y:S05]  /*6fb0*/  BSYNC.RECONVERGENT B3 ;  /* 0x0000000000037941 */ /* 0x000fea0003800200 */
.L_x_134:
[----:B------:R-:W-:Y:S01]  /*6fc0*/  IADD3 R24, P0, PT, R24, 0x140, RZ ;  /* 0x0000014018187810 */ /* 0x000fe20007f1e0ff */
[----:B------:R-:W-:Y:S01]  /*6fd0*/  DADD R16, R16, R4 ;  /* 0x0000000010107229 */ /* 0x000fe20000000004 */
[----:B------:R-:W-:-:S03]  /*6fe0*/  IADD3 R0, PT, PT, R0, 0x4, RZ ;  /* 0x0000000400007810 */ /* 0x000fc60007ffe0ff */
[----:B------:R-:W-:Y:S01]  /*6ff0*/  IMAD.X R25, RZ, RZ, R25, P0 ;  /* 0x000000ffff197224 */ /* 0x000fe200000e0619 */
[----:B------:R-:W-:Y:S07]  /*7000*/  @P1 BRA `(.L_x_136) ;  /* 0xffffffdc002c1947 */ /* 0x000fee000383ffff */
.L_x_95:
[----:B------:R-:W-:Y:S05]  /*7010*/  BSYNC.RECONVERGENT B2 ;  /* 0x0000000000027941 */ /* 0x000fea0003800200 */
.L_x_94:
        /* <DEDUP_REMOVED lines=43> */
.L_x_140:
[----:B------:R-:W-:Y:S05]  /*72d0*/  BSYNC.RECONVERGENT B3 ;  /* 0x0000000000037941 */ /* 0x000fea0003800200 */
.L_x_139:
[----:B------:R-:W2:Y:S01]  /*72e0*/  LDG.E.64 R4, desc[UR6][R22.64+0x30] ;  /* 0x0000300616047981 */ /* 0x000ea2000c1e1b00 */
[----:B------:R-:W0:Y:S01]  /*72f0*/  MUFU.RCP64H R7, R41 ;  /* 0x0000002900077308 */ /* 0x000e220000001800 */
[----:B------:R-:W-:Y:S01]  /*7300*/  MOV R6, 0x1 ;  /* 0x0000000100067802 */ /* 0x000fe20000000f00 */
        /* <DEDUP_REMOVED lines=25> */
.L_x_142:
[----:B------:R-:W-:Y:S05]  /*74a0*/  BSYNC.RECONVERGENT B3 ;  /* 0x0000000000037941 */ /* 0x000fea0003800200 */
.L_x_141:
        /* <DEDUP_REMOVED lines=23> */
.L_x_144:
[----:B------:R-:W-:Y:S05]  /*7620*/  BSYNC.RECONVERGENT B3 ;  /* 0x0000000000037941 */ /* 0x000fea0003800200 */
.L_x_143:
        /* <DEDUP_REMOVED lines=25> */
.L_x_146:
[----:B------:R-:W-:Y:S05]  /*77c0*/  BSYNC.RECONVERGENT B3 ;  /* 0x0000000000037941 */ /* 0x000fea0003800200 */
.L_x_145:
        /* <DEDUP_REMOVED lines=24> */
.L_x_148:
[----:B------:R-:W-:Y:S05]  /*7950*/  BSYNC.RECONVERGENT B3 ;  /* 0x0000000000037941 */ /* 0x000fea0003800200 */
.L_x_147:
        /* <DEDUP_REMOVED lines=38> */
.L_x_150:
[----:B------:R-:W-:Y:S05]  /*7bc0*/  BSYNC.RECONVERGENT B3 ;  /* 0x0000000000037941 */ /* 0x000fea0003800200 */
.L_x_149:
        /* <DEDUP_REMOVED lines=24> */
.L_x_152:
[----:B------:R-:W-:Y:S05]  /*7d50*/  BSYNC.RECONVERGENT B3 ;  /* 0x0000000000037941 */ /* 0x000fea0003800200 */
.L_x_151:
        /* <DEDUP_REMOVED lines=23> */
.L_x_154:
[----:B------:R-:W-:Y:S05]  /*7ed0*/  BSYNC.RECONVERGENT B3 ;  /* 0x0000000000037941 */ /* 0x000fea0003800200 */
.L_x_153:
        /* <DEDUP_REMOVED lines=24> */
.L_x_156:
[----:B------:R-:W-:Y:S05]  /*8060*/  BSYNC.RECONVERGENT B3 ;  /* 0x0000000000037941 */ /* 0x000fea0003800200 */
.L_x_155:
        /* <DEDUP_REMOVED lines=24> */
.L_x_158:
[----:B------:R-:W-:Y:S05]  /*81f0*/  BSYNC.RECONVERGENT B3 ;  /* 0x0000000000037941 */ /* 0x000fea0003800200 */
.L_x_157:
[----:B------:R-:W-:Y:S01]  /*8200*/  DADD R16, R16, R6 ;  /* 0x0000000010107229 */ /* 0x000fe20000000006 */
[----:B------:R-:W-:-:S10]  /*8210*/  VIADD R0, R0, 0x2 ;  /* 0x0000000200007836 */ /* 0x000fd40000000000 */
.L_x_138:
[----:B------:R-:W-:Y:S05]  /*8220*/  BSYNC.RECONVERGENT B2 ;  /* 0x0000000000027941 */ /* 0x000fea0003800200 */
.L_x_137:
        /* <DEDUP_REMOVED lines=41> */
.L_x_160:
[----:B------:R-:W-:Y:S05]  /*84c0*/  BSYNC.RECONVERGENT B2 ;  /* 0x0000000000027941 */ /* 0x000fea0003800200 */
.L_x_159:
        /* <DEDUP_REMOVED lines=25> */
[----:B------:R-:W-:Y:S02]  /*8660*/  IMAD.MOV.U32 R24, RZ, RZ, R6 ;  /* 0x000000ffff187224 */ /* 0x000fe400078e0006 */
[----:B------:R-:W-:-:S07]  /*8670*/  IMAD.MOV.U32 R25, RZ, RZ, R5 ;  /* 0x000000ffff197224 */ /* 0x000fce00078e0005 */
.L_x_162:
[----:B------:R-:W-:Y:S05]  /*8680*/  BSYNC.RECONVERGENT B2 ;  /* 0x0000000000027941 */ /* 0x000fea0003800200 */
.L_x_161:
        /* <DEDUP_REMOVED lines=23> */
.L_x_164:
[----:B------:R-:W-:Y:S05]  /*8800*/  BSYNC.RECONVERGENT B2 ;  /* 0x0000000000027941 */ /* 0x000fea0003800200 */
.L_x_163:
        /* <DEDUP_REMOVED lines=24> */
.L_x_166:
[----:B------:R-:W-:Y:S05]  /*8990*/  BSYNC.RECONVERGENT B2 ;  /* 0x0000000000027941 */ /* 0x000fea0003800200 */
.L_x_165:
[----:B------:R-:W0:Y:S01]  /*89a0*/  MUFU.RCP64H R5, R37 ;  /* 0x0000002500057308 */ /* 0x000e220000001800 */
[----:B------:R-:W-:Y:S01]  /*89b0*/  MOV R4, 0x1 ;  /* 0x0000000100047802 */ /* 0x000fe20000000f00 */
        /* <DEDUP_REMOVED lines=21> */
.L_x_168:
[----:B------:R-:W-:Y:S05]  /*8b10*/  BSYNC.RECONVERGENT B2 ;  /* 0x0000000000027941 */ /* 0x000fea0003800200 */
.L_x_167:
[----:B------:R-:W-:-:S11]  /*8b20*/  DADD R16, R16, R4 ;  /* 0x0000000010107229 */ /* 0x000fd60000000004 */
.L_x_93:
[----:B------:R-:W-:Y:S05]  /*8b30*/  BSYNC.RECONVERGENT B0 ;  /* 0x0000000000007941 */ /* 0x000fea0003800200 */
.L_x_91:
[----:B-----5:R-:W0:Y:S01]  /*8b40*/  MUFU.RCP64H R3, R33 ;  /* 0x0000002100037308 */ /* 0x020e220000001800 */
[----:B------:R-:W-:Y:S01]  /*8b50*/  IMAD.MOV.U32 R2, RZ, RZ, 0x1 ;  /* 0x00000001ff027424 */ /* 0x000fe200078e00ff */
[----:B------:R-:W1:Y:S01]  /*8b60*/  S2R R13, SR_TID.X ;  /* 0x00000000000d7919 */ /* 0x000e620000002100 */
[----:B------:R-:W1:Y:S01]  /*8b70*/  S2UR UR4, SR_CTAID.X ;  /* 0x00000000000479c3 */ /* 0x000e620000002500 */
[----:B------:R-:W-:Y:S01]  /*8b80*/  FSETP.GEU.AND P1, PT, |R35|, 6.5827683646048100446e-37, PT ;  /* 0x036000002300780b */ /* 0x000fe20003f2e200 */
[----:B------:R-:W-:Y:S06]  /*8b90*/  BSSY.RECONVERGENT B0, `(.L_x_169) ;  /* 0x000001a000007945 */ /* 0x000fec0003800200 */
[----:B------:R-:W1:Y:S01]  /*8ba0*/  LDC R0, c[0x0][0x360] ;  /* 0x0000d800ff007b82 */ /* 0x000e620000000800 */
[----:B0-----:R-:W-:-:S07]  /*8bb0*/  DFMA R4, R2, -R32, 1 ;  /* 0x3ff000000204742b */ /* 0x001fce0000000820 */
[----:B------:R-:W0:Y:S01]  /*8bc0*/  LDC.64 R10, c[0x0][0x380] ;  /* 0x0000e000ff0a7b82 */ /* 0x000e220000000a00 */
[----:B------:R-:W-:-:S08]  /*8bd0*/  DFMA R4, R4, R4, R4 ;  /* 0x000000040404722b */ /* 0x000fd00000000004 */
[----:B------:R-:W-:-:S08]  /*8be0*/  DFMA R4, R2, R4, R2 ;  /* 0x000000040204722b */ /* 0x000fd00000000002 */
[----:B------:R-:W-:-:S08]  /*8bf0*/  DFMA R2, R4, -R32, 1 ;  /* 0x3ff000000402742b */ /* 0x000fd00000000820 */
[----:B------:R-:W-:Y:S01]  /*8c00*/  DFMA R4, R4, R2, R4 ;  /* 0x000000020404722b */ /* 0x000fe20000000004 */
[----:B-1----:R-:W-:-:S04]  /*8c10*/  IMAD R3, R0, UR4, R13 ;  /* 0x0000000400037c24 */ /* 0x002fc8000f8e020d */
[----:B0-----:R-:W-:-:S03]  /*8c20*/  IMAD.WIDE R2, R3, 0x50, R10 ;  /* 0x0000005003027825 */ /* 0x001fc600078e020a */
[----:B------:R-:W-:Y:S02]  /*8c30*/  DMUL R6, R4, R34 ;  /* 0x0000002204067228 */ /* 0x000fe40000000000 */
[----:B------:R0:W-:Y:S04]  /*8c40*/  STG.E.64 desc[UR6][R2.64+0x38], R34 ;  /* 0x0000382202007986 */ /* 0x0001e8000c101b06 */
[----:B------:R0:W-:Y:S02]  /*8c50*/  STG.E.64 desc[UR6][R2.64+0x40], R20 ;  /* 0x0000401402007986 */ /* 0x0001e4000c101b06 */
[----:B------:R-:W-:Y:S02]  /*8c60*/  DFMA R8, R6, -R32, R34 ;  /* 0x800000200608722b */ /* 0x000fe40000000022 */
[----:B------:R0:W-:Y:S06]  /*8c70*/  STG.E.64 desc[UR6][R2.64+0x48], R16 ;  /* 0x0000481002007986 */ /* 0x0001ec000c101b06 */
[----:B------:R-:W-:-:S10]  /*8c80*/  DFMA R6, R4, R8, R6 ;  /* 0x000000080406722b */ /* 0x000fd40000000006 */
[----:B------:R-:W-:-:S05]  /*8c90*/  FFMA R0, RZ, R33, R7 ;  /* 0x00000021ff007223 */ /* 0x000fca0000000007 */
[----:B------:R-:W-:-:S13]  /*8ca0*/  FSETP.GT.AND P0, PT, |R0|, 1.469367938527859385e-39, PT ;  /* 0x001000000000780b */ /* 0x000fda0003f04200 */
[----:B0-----:R-:W-:Y:S05]  /*8cb0*/  @P0 BRA P1, `(.L_x_170) ;  /* 0x00000000001c0947 */ /* 0x001fea0000800000 */
[----:B------:R-:W-:Y:S01]  /*8cc0*/  MOV R8, R34 ;  /* 0x0000002200087202 */ /* 0x000fe20000000f00 */
[----:B------:R-:W-:Y:S01]  /*8cd0*/  IMAD.MOV.U32 R7, RZ, RZ, R35 ;  /* 0x000000ffff077224 */ /* 0x000fe200078e0023 */
[----:B------:R-:W-:Y:S01]  /*8ce0*/  MOV R5, R33 ;  /* 0x0000002100057202 */ /* 0x000fe20000000f00 */
[----:B------:R-:W-:Y:S01]  /*8cf0*/  IMAD.MOV.U32 R6, RZ, RZ, R32 ;  /* 0x000000ffff067224 */ /* 0x000fe200078e0020 */
[----:B------:R-:W-:-:S07]  /*8d00*/  MOV R4, 0x8d20 ;  /* 0x00008d2000047802 */ /* 0x000fce0000000f00 */
[----:B------:R-:W-:Y:S05]  /*8d10*/  CALL.REL.NOINC `($__internal_0_$__cuda_sm20_div_rn_f64_full) ;  /* 0x00000004000c7944 */ /* 0x000fea0003c00000 */
[----:B------:R-:W-:-:S07]  /*8d20*/  IMAD.MOV.U32 R7, RZ, RZ, R5 ;  /* 0x000000ffff077224 */ /* 0x000fce00078e0005 */
.L_x_170:
[----:B------:R-:W-:Y:S05]  /*8d30*/  BSYNC.RECONVERGENT B0 ;  /* 0x0000000000007941 */ /* 0x000fea0003800200 */
.L_x_169:
[----:B------:R-:W2:Y:S01]  /*8d40*/  LDG.E.64 R18, desc[UR6][R2.64+0x18] ;  /* 0x0000180602127981 */ /* 0x000ea2000c1e1b00 */
[----:B------:R-:W0:Y:S01]  /*8d50*/  MUFU.RCP64H R5, R33 ;  /* 0x0000002100057308 */ /* 0x000e220000001800 */
[----:B------:R-:W-:Y:S01]  /*8d60*/  IMAD.MOV.U32 R4, RZ, RZ, 0x1 ;  /* 0x00000001ff047424 */ /* 0x000fe200078e00ff */
[----:B------:R-:W2:Y:S01]  /*8d70*/  LDCU.64 UR4, c[0x0][0x390] ;  /* 0x00007200ff0477ac */ /* 0x000ea20008000a00 */
[----:B------:R-:W-:Y:S01]  /*8d80*/  FSETP.GEU.AND P1, PT, |R21|, 6.5827683646048100446e-37, PT ;  /* 0x036000001500780b */ /* 0x000fe20003f2e200 */
[----:B------:R-:W-:Y:S03]  /*8d90*/  BSSY.RECONVERGENT B0, `(.L_x_171) ;  /* 0x0000015000007945 */ /* 0x000fe60003800200 */
[----:B0-----:R-:W-:-:S08]  /*8da0*/  DFMA R8, R4, -R32, 1 ;  /* 0x3ff000000408742b */ /* 0x001fd00000000820 */
[----:B------:R-:W-:-:S08]  /*8db0*/  DFMA R8, R8, R8, R8 ;  /* 0x000000080808722b */ /* 0x000fd00000000008 */
[----:B------:R-:W-:-:S08]  /*8dc0*/  DFMA R8, R4, R8, R4 ;  /* 0x000000080408722b */ /* 0x000fd00000000004 */
[----:B------:R-:W-:-:S08]  /*8dd0*/  DFMA R4, R8, -R32, 1 ;  /* 0x3ff000000804742b */ /* 0x000fd00000000820 */
[----:B------:R-:W-:-:S08]  /*8de0*/  DFMA R10, R8, R4, R8 ;  /* 0x00000004080a722b */ /* 0x000fd00000000008 */
[----:B------:R-:W-:-:S08]  /*8df0*/  DMUL R4, R10, R20 ;  /* 0x000000140a047228 */ /* 0x000fd00000000000 */
[----:B------:R-:W-:Y:S02]  /*8e00*/  DFMA R8, R4, -R32, R20 ;  /* 0x800000200408722b */ /* 0x000fe40000000014 */
[----:B--2---:R-:W-:-:S06]  /*8e10*/  DFMA R18, R6, UR4, R18 ;  /* 0x0000000406127c2b */ /* 0x004fcc0008000012 */
[----:B------:R-:W-:Y:S01]  /*8e20*/  DFMA R6, R10, R8, R4 ;  /* 0x000000080a06722b */ /* 0x000fe20000000004 */
[----:B------:R0:W-:Y:S09]  /*8e30*/  STG.E.64 desc[UR6][R2.64+0x18], R18 ;  /* 0x0000181202007986 */ /* 0x0001f2000c101b06 */
        /* <DEDUP_REMOVED lines=10> */
.L_x_172:
[----:B------:R-:W-:Y:S05]  /*8ee0*/  BSYNC.RECONVERGENT B0 ;  /* 0x0000000000007941 */ /* 0x000fea0003800200 */
.L_x_171:
        /* <DEDUP_REMOVED lines=26> */
.L_x_174:
[----:B------:R-:W-:Y:S05]  /*9090*/  BSYNC.RECONVERGENT B0 ;  /* 0x0000000000007941 */ /* 0x000fea0003800200 */
.L_x_173:
[----:B------:R-:W2:Y:S01]  /*90a0*/  LDG.E.64 R4, desc[UR6][R2.64+0x28] ;  /* 0x0000280602047981 */ /* 0x000ea2000c1e1b00 */
[----:B------:R-:W0:Y:S02]  /*90b0*/  LDCU.64 UR4, c[0x0][0x390] ;  /* 0x00007200ff0477ac */ /* 0x000e240008000a00 */
[----:B0-----:R-:W-:Y:S02]  /*90c0*/  DFMA R18, R18, UR4, R30 ;  /* 0x0000000412127c2b */ /* 0x001fe4000800001e */
[----:B------:R-:W-:-:S05]  /*90d0*/  DFMA R20, R20, UR4, R28 ;  /* 0x0000000414147c2b */ /* 0x000fca000800001c */
[----:B------:R-:W-:Y:S04]  /*90e0*/  STG.E.64 desc[UR6][R2.64], R18 ;  /* 0x0000001202007986 */ /* 0x000fe8000c101b06 */
[----:B------:R-:W-:Y:S01]  /*90f0*/  STG.E.64 desc[UR6][R2.64+0x8], R20 ;  /* 0x0000081402007986 */ /* 0x000fe2000c101b06 */
[----:B--2---:R-:W-:-:S07]  /*9100*/  DFMA R4, R6, UR4, R4 ;  /* 0x0000000406047c2b */ /* 0x004fce0008000004 */
[----:B------:R-:W-:Y:S01]  /*9110*/  STG.E.64 desc[UR6][R2.64+0x28], R4 ;  /* 0x0000280402007986 */ /* 0x000fe2000c101b06 */
[----:B------:R-:W-:-:S07]  /*9120*/  DFMA R26, R4, UR4, R26 ;  /* 0x00000004041a7c2b */ /* 0x000fce000800001a */
[----:B------:R-:W-:Y:S01]  /*9130*/  STG.E.64 desc[UR6][R2.64+0x10], R26 ;  /* 0x0000101a02007986 */ /* 0x000fe2000c101b06 */
[----:B------:R-:W-:Y:S05]  /*9140*/  EXIT ;  /* 0x000000000000794d */ /* 0x000fea0003800000 */
        .weak           $__internal_0_$__cuda_sm20_div_rn_f64_full
        .type           $__internal_0_$__cuda_sm20_div_rn_f64_full,@function
        .size           $__internal_0_$__cuda_sm20_div_rn_f64_full,($__internal_1_$__cuda_sm20_dsqrt_rn_f64_mediumpath_v1 - $__internal_0_$__cuda_sm20_div_rn_f64_full)
$__internal_0_$__cuda_sm20_div_rn_f64_full:
[C---:B------:R-:W-:Y:S01]  /*9150*/  FSETP.GEU.AND P0, PT, |R5|.reuse, 1.469367938527859385e-39, PT ;  /* 0x001000000500780b */ /* 0x040fe20003f0e200 */
[--C-:B------:R-:W-:Y:S01]  /*9160*/  IMAD.MOV.U32 R10, RZ, RZ, R6.reuse ;  /* 0x000000ffff0a7224 */ /* 0x100fe200078e0006 */
[----:B------:R-:W-:Y:S01]  /*9170*/  MOV R11, R5 ;  /* 0x00000005000b7202 */ /* 0x000fe20000000f00 */
[----:B------:R-:W-:Y:S01]  /*9180*/  IMAD.MOV.U32 R12, RZ, RZ, R6 ;  /* 0x000000ffff0c7224 */ /* 0x000fe200078e0006 */
[----:B------:R-:W-:Y:S01]  /*9190*/  LOP3.LUT R9, R5, 0x800fffff, RZ, 0xc0, !PT ;  /* 0x800fffff05097812 */ /* 0x000fe200078ec0ff */
[----:B------:R-:W-:Y:S01]  /*91a0*/  IMAD.MOV.U32 R42, RZ, RZ, 0x1 ;  /* 0x00000001ff2a7424 */ /* 0x000fe200078e00ff */
[----:B------:R-:W-:Y:S01]  /*91b0*/  MOV R41, R7 ;  /* 0x0000000700297202 */ /* 0x000fe20000000f00 */
[----:B------:R-:W-:Y:S01]  /*91c0*/  IMAD.MOV.U32 R40, RZ, RZ, R8 ;  /* 0x000000ffff287224 */ /* 0x000fe200078e0008 */
[----:B------:R-:W-:Y:S01]  /*91d0*/  LOP3.LUT R13, R9, 0x3ff00000, RZ, 0xfc, !PT ;  /* 0x3ff00000090d7812 */ /* 0x000fe200078efcff */
[----:B------:R-:W-:Y:S01]  /*91e0*/  BSSY.RECONVERGENT B1, `(.L_x_175) ;  /* 0x0000057000017945 */ /* 0x000fe20003800200 */
[----:B------:R-:W-:-:S02]  /*91f0*/  FSETP.GEU.AND P3, PT, |R41|, 1.469367938527859385e-39, PT ;  /* 0x001000002900780b */ /* 0x000fc40003f6e200 */
[----:B------:R-:W-:Y:S01]  /*9200*/  LOP3.LUT R6, R41, 0x7ff00000, RZ, 0xc0, !PT ;  /* 0x7ff0000029067812 */ /* 0x000fe200078ec0ff */
[----:B------:R-:W-:Y:S01]  /*9210*/  @!P0 DMUL R12, R10, 8.98846567431157953865e+307 ;  /* 0x7fe000000a0c8828 */ /* 0x000fe20000000000 */
[----:B------:R-:W-:Y:S01]  /*9220*/  LOP3.LUT R7, R5, 0x7ff00000, RZ, 0xc0, !PT ;  /* 0x7ff0000005077812 */ /* 0x000fe200078ec0ff */
[----:B------:R-:W-:-:S03]  /*9230*/  IMAD.MOV.U32 R5, RZ, RZ, 0x1ca00000 ;  /* 0x1ca00000ff057424 */ /* 0x000fc600078e00ff */
[C---:B------:R-:W-:Y:S01]  /*9240*/  ISETP.GE.U32.AND P2, PT, R6.reuse, R7, PT ;  /* 0x000000070600720c */ /* 0x040fe20003f46070 */
[----:B------:R-:W0:Y:S03]  /*9250*/  MUFU.RCP64H R43, R13 ;  /* 0x0000000d002b7308 */ /* 0x000e260000001800 */
[----:B------:R-:W-:Y:S02]  /*9260*/  SEL R8, R5, 0x63400000, !P2 ;  /* 0x6340000005087807 */ /* 0x000fe40005000000 */
[----:B------:R-:W-:Y:S02]  /*9270*/  @!P3 LOP3.LUT R9, R11, 0x7ff00000, RZ, 0xc0, !PT ;  /* 0x7ff000000b09b812 */ /* 0x000fe400078ec0ff */
[----:B------:R-:W-:Y:S02]  /*9280*/  @!P0 LOP3.LUT R7, R13, 0x7ff00000, RZ, 0xc0, !PT ;  /* 0x7ff000000d078812 */ /* 0x000fe400078ec0ff */
[----:B------:R-:W-:-:S04]  /*9290*/  @!P3 ISETP.GE.U32.AND P4, PT, R6, R9, PT ;  /* 0x000000090600b20c */ /* 0x000fc80003f86070 */
[----:B------:R-:W-:Y:S01]  /*92a0*/  @!P3 SEL R9, R5, 0x63400000, !P4 ;  /* 0x634000000509b807 */ /* 0x000fe20006000000 */
[----:B0-----:R-:W-:-:S03]  /*92b0*/  DFMA R14, R42, -R12, 1 ;  /* 0x3ff000002a0e742b */ /* 0x001fc6000000080c */
[----:B------:R-:W-:-:S04]  /*92c0*/  @!P3 LOP3.LUT R9, R9, 0x80000000, R41, 0xf8, !PT ;  /* 0x800000000909b812 */ /* 0x000fc800078ef829 */
[----:B------:R-:W-:Y:S01]  /*92d0*/  @!P3 LOP3.LUT R9, R9, 0x100000, RZ, 0xfc, !PT ;  /* 0x001000000909b812 */ /* 0x000fe200078efcff */
[----:B------:R-:W-:-:S08]  /*92e0*/  DFMA R14, R14, R14, R14 ;  /* 0x0000000e0e0e722b */ /* 0x000fd0000000000e */
[----:B------:R-:W-:Y:S01]  /*92f0*/  DFMA R42, R42, R14, R42 ;  /* 0x0000000e2a2a722b */ /* 0x000fe2000000002a */
[----:B------:R-:W-:Y:S01]  /*9300*/  LOP3.LUT R15, R8, 0x800fffff, R41, 0xf8, !PT ;  /* 0x800fffff080f7812 */ /* 0x000fe200078ef829 */
[----:B------:R-:W-:Y:S01]  /*9310*/  @!P3 IMAD.MOV.U32 R8, RZ, RZ, RZ ;  /* 0x000000ffff08b224 */ /* 0x000fe200078e00ff */
[----:B------:R-:W-:-:S05]  /*9320*/  MOV R14, R40 ;  /* 0x00000028000e7202 */ /* 0x000fca0000000f00 */
[----:B------:R-:W-:Y:S02]  /*9330*/  DFMA R44, R42, -R12, 1 ;  /* 0x3ff000002a2c742b */ /* 0x000fe4000000080c */
[----:B------:R-:W-:-:S06]  /*9340*/  @!P3 DFMA R14, R14, 2, -R8 ;  /* 0x400000000e0eb82b */ /* 0x000fcc0000000808 */
[----:B------:R-:W-:-:S04]  /*9350*/  DFMA R42, R42, R44, R42 ;  /* 0x0000002c2a2a722b */ /* 0x000fc8000000002a */
[----:B------:R-:W-:-:S04]  /*9360*/  @!P3 LOP3.LUT R6, R15, 0x7ff00000, RZ, 0xc0, !PT ;  /* 0x7ff000000f06b812 */ /* 0x000fc800078ec0ff */
[----:B------:R-:W-:Y:S01]  /*9370*/  DMUL R44, R42, R14 ;  /* 0x0000000e2a2c7228 */ /* 0x000fe20000000000 */
[----:B------:R-:W-:-:S05]  /*9380*/  VIADD R8, R6, 0xffffffff ;  /* 0xffffffff06087836 */ /* 0x000fca0000000000 */
[----:B------:R-:W-:Y:S02]  /*9390*/  ISETP.GT.U32.AND P0, PT, R8, 0x7feffffe, PT ;  /* 0x7feffffe0800780c */ /* 0x000fe40003f04070 */
[----:B------:R-:W-:Y:S01]  /*93a0*/  IADD3 R8, PT, PT, R7, -0x1, RZ ;  /* 0xffffffff07087810 */ /* 0x000fe20007ffe0ff */
[----:B------:R-:W-:-:S03]  /*93b0*/  DFMA R46, R44, -R12, R14 ;  /* 0x8000000c2c2e722b */ /* 0x000fc6000000000e */
[----:B------:R-:W-:-:S05]  /*93c0*/  ISETP.GT.U32.OR P0, PT, R8, 0x7feffffe, P0 ;  /* 0x7feffffe0800780c */ /* 0x000fca0000704470 */
[----:B------:R-:W-:-:S08]  /*93d0*/  DFMA R42, R42, R46, R44 ;  /* 0x0000002e2a2a722b */ /* 0x000fd0000000002c */
[----:B------:R-:W-:Y:S05]  /*93e0*/  @P0 BRA `(.L_x_176) ;  /* 0x0000000000780947 */ /* 0x000fea0003800000 */
[----:B------:R-:W-:Y:S02]  /*93f0*/  LOP3.LUT R6, R41, 0x7ff00000, RZ, 0xc0, !PT ;  /* 0x7ff0000029067812 */ /* 0x000fe400078ec0ff */
[----:B------:R-:W-:-:S04]  /*9400*/  LOP3.LUT R7, R11, 0x7ff00000, RZ, 0xc0, !PT ;  /* 0x7ff000000b077812 */ /* 0x000fc800078ec0ff */
[CC--:B------:R-:W-:Y:S02]  /*9410*/  VIADDMNMX R8, R6.reuse, -R7.reuse, 0xb9600000, !PT ;  /* 0xb960000006087446 */ /* 0x0c0fe40007800907 */
[----:B------:R-:W-:Y:S02]  /*9420*/  ISETP.GE.U32.AND P0, PT, R6, R7, PT ;  /* 0x000000070600720c */ /* 0x000fe40003f06070 */
[----:B------:R-:W-:Y:S02]  /*9430*/  VIMNMX R8, PT, PT, R8, 0x46a00000, PT ;  /* 0x46a0000008087848 */ /* 0x000fe40003fe0100 */
[----:B------:R-:W-:Y:S02]  /*9440*/  SEL R5, R5, 0x63400000, !P0 ;  /* 0x6340000005057807 */ /* 0x000fe40004000000 */
[----:B------:R-:W-:-:S03]  /*9450*/  MOV R6, RZ ;  /* 0x000000ff00067202 */ /* 0x000fc60000000f00 */
[----:B------:R-:W-:-:S04]  /*9460*/  IMAD.IADD R5, R8, 0x1, -R5 ;  /* 0x0000000108057824 */ /* 0x000fc800078e0a05 */
[----:B------:R-:W-:-:S06]  /*9470*/  VIADD R7, R5, 0x7fe00000 ;  /* 0x7fe0000005077836 */ /* 0x000fcc0000000000 */
[----:B------:R-:W-:-:S10]  /*9480*/  DMUL R8, R42, R6 ;  /* 0x000000062a087228 */ /* 0x000fd40000000000 */
[----:B------:R-:W-:-:S13]  /*9490*/  FSETP.GTU.AND P0, PT, |R9|, 1.469367938527859385e-39, PT ;  /* 0x001000000900780b */ /* 0x000fda0003f0c200 */
[----:B------:R-:W-:Y:S05]  /*94a0*/  @P0 BRA `(.L_x_177) ;  /* 0x0000000000a80947 */ /* 0x000fea0003800000 */
[----:B------:R-:W-:-:S06]  /*94b0*/  DFMA R12, R42, -R12, R14 ;  /* 0x8000000c2a0c722b */ /* 0x000fcc000000000e */
[----:B------:R-:W-:-:S04]  /*94c0*/  IMAD.MOV.U32 R12, RZ, RZ, RZ ;  /* 0x000000ffff0c7224 */ /* 0x000fc800078e00ff */
[C---:B------:R-:W-:Y:S02]  /*94d0*/  FSETP.NEU.AND P0, PT, R13.reuse, RZ, PT ;  /* 0x000000ff0d00720b */ /* 0x040fe40003f0d000 */
[----:B------:R-:W-:-:S04]  /*94e0*/  LOP3.LUT R6, R13, 0x80000000, R11, 0x48, !PT ;  /* 0x800000000d067812 */ /* 0x000fc800078e480b */
[----:B------:R-:W-:-:S07]  /*94f0*/  LOP3.LUT R13, R6, R7, RZ, 0xfc, !PT ;  /* 0x00000007060d7212 */ /* 0x000fce00078efcff */
[----:B------:R-:W-:Y:S05]  /*9500*/  @!P0 BRA `(.L_x_177) ;  /* 0x0000000000908947 */ /* 0x000fea0003800000 */
[----:B------:R-:W-:Y:S01]  /*9510*/  IMAD.MOV R11, RZ, RZ, -R5 ;  /* 0x000000ffff0b7224 */ /* 0x000fe200078e0a05 */
[----:B------:R-:W-:Y:S02]  /*9520*/  MOV R10, RZ ;  /* 0x000000ff000a7202 */ /* 0x000fe40000000f00 */
[----:B------:R-:W-:-:S04]  /*9530*/  IADD3 R5, PT, PT, -R5, -0x43300000, RZ ;  /* 0xbcd0000005057810 */ /* 0x000fc80007ffe1ff */
[----:B------:R-:W-:Y:S02]  /*9540*/  DFMA R10, R8, -R10, R42 ;  /* 0x8000000a080a722b */ /* 0x000fe4000000002a */
[----:B------:R-:W-:-:S08]  /*9550*/  DMUL.RP R42, R42, R12 ;  /* 0x0000000c2a2a7228 */ /* 0x000fd00000008000 */
[----:B------:R-:W-:Y:S02]  /*9560*/  FSETP.NEU.AND P0, PT, |R11|, R5, PT ;  /* 0x000000050b00720b */ /* 0x000fe40003f0d200 */
[----:B------:R-:W-:Y:S02]  /*9570*/  LOP3.LUT R5, R43, R6, RZ, 0x3c, !PT ;  /* 0x000000062b057212 */ /* 0x000fe400078e3cff */
[----:B------:R-:W-:Y:S02]  /*9580*/  FSEL R6, R42, R8, !P0 ;  /* 0x000000082a067208 */ /* 0x000fe40004000000 */
[----:B------:R-:W-:-:S03]  /*9590*/  FSEL R7, R5, R9, !P0 ;  /* 0x0000000905077208 */ /* 0x000fc60004000000 */
[----:B------:R-:W-:Y:S02]  /*95a0*/  IMAD.MOV.U32 R8, RZ, RZ, R6 ;  /* 0x000000ffff087224 */ /* 0x000fe400078e0006 */
[----:B------:R-:W-:Y:S01]  /*95b0*/  IMAD.MOV.U32 R9, RZ, RZ, R7 ;  /* 0x000000ffff097224 */ /* 0x000fe200078e0007 */
[----:B------:R-:W-:Y:S06]  /*95c0*/  BRA `(.L_x_177) ;  /* 0x0000000000607947 */ /* 0x000fec0003800000 */
.L_x_176:
[----:B------:R-:W-:-:S14]  /*95d0*/  DSETP.NAN.AND P0, PT, R40, R40, PT ;  /* 0x000000282800722a */ /* 0x000fdc0003f08000 */
[----:B------:R-:W-:Y:S05]  /*95e0*/  @P0 BRA `(.L_x_178) ;  /* 0x00000000004c0947 */ /* 0x000fea0003800000 */
[----:B------:R-:W-:-:S14]  /*95f0*/  DSETP.NAN.AND P0, PT, R10, R10, PT ;  /* 0x0000000a0a00722a */ /* 0x000fdc0003f08000 */
[----:B------:R-:W-:Y:S05]  /*9600*/  @P0 BRA `(.L_x_179) ;  /* 0x0000000000340947 */ /* 0x000fea0003800000 */
[----:B------:R-:W-:Y:S01]  /*9610*/  ISETP.NE.AND P0, PT, R6, R7, PT ;  /* 0x000000070600720c */ /* 0x000fe20003f05270 */
[----:B------:R-:W-:Y:S01]  /*9620*/  IMAD.MOV.U32 R9, RZ, RZ, -0x80000 ;  /* 0xfff80000ff097424 */ /* 0x000fe200078e00ff */
[----:B------:R-:W-:-:S11]  /*9630*/  MOV R8, 0x0 ;  /* 0x0000000000087802 */ /* 0x000fd60000000f00 */
[----:B------:R-:W-:Y:S05]  /*9640*/  @!P0 BRA `(.L_x_177) ;  /* 0x0000000000408947 */ /* 0x000fea0003800000 */
[----:B------:R-:W-:Y:S02]  /*9650*/  ISETP.NE.AND P0, PT, R6, 0x7ff00000, PT ;  /* 0x7ff000000600780c */ /* 0x000fe40003f05270 */
[----:B------:R-:W-:Y:S02]  /*9660*/  LOP3.LUT R5, R41, 0x80000000, R11, 0x48, !PT ;  /* 0x8000000029057812 */ /* 0x000fe400078e480b */
[----:B------:R-:W-:-:S13]  /*9670*/  ISETP.EQ.OR P0, PT, R7, RZ, !P0 ;  /* 0x000000ff0700720c */ /* 0x000fda0004702670 */
[----:B------:R-:W-:Y:S01]  /*9680*/  @P0 LOP3.LUT R6, R5, 0x7ff00000, RZ, 0xfc, !PT ;  /* 0x7ff0000005060812 */ /* 0x000fe200078efcff */
[----:B------:R-:W-:Y:S01]  /*9690*/  @!P0 IMAD.MOV.U32 R8, RZ, RZ, RZ ;  /* 0x000000ffff088224 */ /* 0x000fe200078e00ff */
[----:B------:R-:W-:Y:S01]  /*96a0*/  @!P0 MOV R9, R5 ;  /* 0x0000000500098202 */ /* 0x000fe20000000f00 */
[----:B------:R-:W-:Y:S02]  /*96b0*/  @P0 IMAD.MOV.U32 R8, RZ, RZ, RZ ;  /* 0x000000ffff080224 */ /* 0x000fe400078e00ff */
[----:B------:R-:W-:Y:S01]  /*96c0*/  @P0 IMAD.MOV.U32 R9, RZ, RZ, R6 ;  /* 0x000000ffff090224 */ /* 0x000fe200078e0006 */
[----:B------:R-:W-:Y:S06]  /*96d0*/  BRA `(.L_x_177) ;  /* 0x00000000001c7947 */ /* 0x000fec0003800000 */
.L_x_179:
[----:B------:R-:W-:Y:S02]  /*96e0*/  LOP3.LUT R5, R11, 0x80000, RZ, 0xfc, !PT ;  /* 0x000800000b057812 */ /* 0x000fe400078efcff */
[----:B------:R-:W-:-:S03]  /*96f0*/  MOV R8, R10 ;  /* 0x0000000a00087202 */ /* 0x000fc60000000f00 */
[----:B------:R-:W-:Y:S01]  /*9700*/  IMAD.MOV.U32 R9, RZ, RZ, R5 ;  /* 0x000000ffff097224 */ /* 0x000fe200078e0005 */
[----:B------:R-:W-:Y:S06]  /*9710*/  BRA `(.L_x_177) ;  /* 0x00000000000c7947 */ /* 0x000fec0003800000 */
.L_x_178:
[----:B------:R-:W-:Y:S01]  /*9720*/  LOP3.LUT R5, R41, 0x80000, RZ, 0xfc, !PT ;  /* 0x0008000029057812 */ /* 0x000fe200078efcff */
[----:B------:R-:W-:-:S03]  /*9730*/  IMAD.MOV.U32 R8, RZ, RZ, R40 ;  /* 0x000000ffff087224 */ /* 0x000fc600078e0028 */
[----:B------:R-:W-:-:S07]  /*9740*/  MOV R9, R5 ;  /* 0x0000000500097202 */ /* 0x000fce0000000f00 */
.L_x_177:
[----:B------:R-:W-:Y:S05]  /*9750*/  BSYNC.RECONVERGENT B1 ;  /* 0x0000000000017941 */ /* 0x000fea0003800200 */
.L_x_175:
[----:B------:R-:W-:Y:S01]  /*9760*/  IMAD.MOV.U32 R6, RZ, RZ, R8 ;  /* 0x000000ffff067224 */ /* 0x000fe200078e0008 */
[----:B------:R-:W-:Y:S01]  /*9770*/  MOV R8, R4 ;  /* 0x0000000400087202 */ /* 0x000fe20000000f00 */
[----:B------:R-:W-:Y:S02]  /*9780*/  IMAD.MOV.U32 R5, RZ, RZ, R9 ;  /* 0x000000ffff057224 */ /* 0x000fe400078e0009 */
[----:B------:R-:W-:-:S04]  /*9790*/  IMAD.MOV.U32 R9, RZ, RZ, 0x0 ;  /* 0x00000000ff097424 */ /* 0x000fc800078e00ff */
[----:B------:R-:W-:Y:S05]  /*97a0*/  RET.REL.NODEC R8 `(_Z16update_positionsP4Bodyid) ;  /* 0xffffff6808147950 */ /* 0x000fea0003c3ffff */
        .weak           $__internal_1_$__cuda_sm20_dsqrt_rn_f64_mediumpath_v1
        .type           $__internal_1_$__cuda_sm20_dsqrt_rn_f64_mediumpath_v1,@function
        .size           $__internal_1_$__cuda_sm20_dsqrt_rn_f64_mediumpath_v1,(.L_x_186 - $__internal_1_$__cuda_sm20_dsqrt_rn_f64_mediumpath_v1)
$__internal_1_$__cuda_sm20_dsqrt_rn_f64_mediumpath_v1:
[----:B------:R-:W-:Y:S01]  /*97b0*/  ISETP.GE.U32.AND P0, PT, R6, -0x3400000, PT ;  /* 0xfcc000000600780c */ /* 0x000fe20003f06070 */
[----:B------:R-:W-:Y:S01]  /*97c0*/  BSSY.RECONVERGENT B1, `(.L_x_180) ;  /* 0x0000024000017945 */ /* 0x000fe20003800200 */
[----:B------:R-:W-:-:S11]  /*97d0*/  IMAD.MOV.U32 R13, RZ, RZ, R7 ;  /* 0x000000ffff0d7224 */ /* 0x000fd600078e0007 */
[----:B------:R-:W-:Y:S05]  /*97e0*/  @!P0 BRA `(.L_x_181) ;  /* 0x0000000000208947 */ /* 0x000fea0003800000 */
[----:B------:R-:W-:-:S10]  /*97f0*/  DFMA.RM R8, R10, R12, R8 ;  /* 0x0000000c0a08722b */ /* 0x000fd40000004008 */
[----:B------:R-:W-:-:S04]  /*9800*/  IADD3 R6, P0, PT, R8, 0x1, RZ ;  /* 0x0000000108067810 */ /* 0x000fc80007f1e0ff */
[----:B------:R-:W-:-:S06]  /*9810*/  IADD3.X R7, PT, PT, RZ, R9, RZ, P0, !PT ;  /* 0x00000009ff077210 */ /* 0x000fcc00007fe4ff */
[----:B------:R-:W-:-:S08]  /*9820*/  DFMA.RP R4, -R8, R6, R4 ;  /* 0x000000060804722b */ /* 0x000fd00000008104 */
[----:B------:R-:W-:-:S06]  /*9830*/  DSETP.GT.AND P0, PT, R4, RZ, PT ;  /* 0x000000ff0400722a */ /* 0x000fcc0003f04000 */
[----:B------:R-:W-:Y:S02]  /*9840*/  FSEL R6, R6, R8, P0 ;  /* 0x0000000806067208 */ /* 0x000fe40000000000 */
[----:B------:R-:W-:Y:S01]  /*9850*/  FSEL R7, R7, R9, P0 ;  /* 0x0000000907077208 */ /* 0x000fe20000000000 */
[----:B------:R-:W-:Y:S06]  /*9860*/  BRA `(.L_x_182) ;  /* 0x0000000000647947 */ /* 0x000fec0003800000 */
.L_x_181:
[----:B------:R-:W-:-:S14]  /*9870*/  DSETP.NE.AND P0, PT, R4, RZ, PT ;  /* 0x000000ff0400722a */ /* 0x000fdc0003f05000 */
[----:B------:R-:W-:Y:S05]  /*9880*/  @!P0 BRA `(.L_x_183) ;  /* 0x0000000000588947 */ /* 0x000fea0003800000 */
[----:B------:R-:W-:-:S13]  /*9890*/  ISETP.GE.AND P0, PT, R5, RZ, PT ;  /* 0x000000ff0500720c */ /* 0x000fda0003f06270 */
[----:B------:R-:W-:Y:S02]  /*98a0*/  @!P0 IMAD.MOV.U32 R6, RZ, RZ, 0x0 ;  /* 0x00000000ff068424 */ /* 0x000fe400078e00ff */
[----:B------:R-:W-:Y:S01]  /*98b0*/  @!P0 IMAD.MOV.U32 R7, RZ, RZ, -0x80000 ;  /* 0xfff80000ff078424 */ /* 0x000fe200078e00ff */
[----:B------:R-:W-:Y:S06]  /*98c0*/  @!P0 BRA `(.L_x_182) ;  /* 0x00000000004c8947 */ /* 0x000fec0003800000 */
[----:B------:R-:W-:-:S13]  /*98d0*/  ISETP.GT.AND P0, PT, R5, 0x7fefffff, PT ;  /* 0x7fefffff0500780c */ /* 0x000fda0003f04270 */
[----:B------:R-:W-:Y:S05]  /*98e0*/  @P0 BRA `(.L_x_183) ;  /* 0x0000000000400947 */ /* 0x000fea0003800000 */
[----:B------:R-:W-:Y:S01]  /*98f0*/  DMUL R10, R4, 8.11296384146066816958e+31 ;  /* 0x46900000040a7828 */ /* 0x000fe20000000000 */
[----:B------:R-:W-:Y:S01]  /*9900*/  MOV R8, RZ ;  /* 0x000000ff00087202 */ /* 0x000fe20000000f00 */
[----:B------:R-:W-:Y:S02]  /*9910*/  IMAD.MOV.U32 R4, RZ, RZ, 0x0 ;  /* 0x00000000ff047424 */ /* 0x000fe400078e00ff */
[----:B------:R-:W-:Y:S02]  /*9920*/  IMAD.MOV.U32 R5, RZ, RZ, 0x3fd80000 ;  /* 0x3fd80000ff057424 */ /* 0x000fe400078e00ff */
[----:B------:R-:W0:Y:S02]  /*9930*/  MUFU.RSQ64H R9, R11 ;  /* 0x0000000b00097308 */ /* 0x000e240000001c00 */
[----:B0-----:R-:W-:-:S08]  /*9940*/  DMUL R6, R8, R8 ;  /* 0x0000000808067228 */ /* 0x001fd00000000000 */
[----:B------:R-:W-:-:S08]  /*9950*/  DFMA R6, R10, -R6, 1 ;  /* 0x3ff000000a06742b */ /* 0x000fd00000000806 */
[----:B------:R-:W-:Y:S02]  /*9960*/  DFMA R4, R6, R4, 0.5 ;  /* 0x3fe000000604742b */ /* 0x000fe40000000004 */
[----:B------:R-:W-:-:S08]  /*9970*/  DMUL R6, R8, R6 ;  /* 0x0000000608067228 */ /* 0x000fd00000000000 */
[----:B------:R-:W-:-:S08]  /*9980*/  DFMA R6, R4, R6, R8 ;  /* 0x000000060406722b */ /* 0x000fd00000000008 */
[----:B------:R-:W-:Y:S02]  /*9990*/  DMUL R4, R10, R6 ;  /* 0x000000060a047228 */ /* 0x000fe40000000000 */
[----:B------:R-:W-:-:S06]  /*99a0*/  IADD3 R7, PT, PT, R7, -0x100000, RZ ;  /* 0xfff0000007077810 */ /* 0x000fcc0007ffe0ff */
[----:B------:R-:W-:-:S08]  /*99b0*/  DFMA R8, R4, -R4, R10 ;  /* 0x800000040408722b */ /* 0x000fd0000000000a */
[----:B------:R-:W-:-:S10]  /*99c0*/  DFMA R6, R6, R8, R4 ;  /* 0x000000080606722b */ /* 0x000fd40000000004 */
[----:B------:R-:W-:Y:S01]  /*99d0*/  VIADD R7, R7, 0xfcb00000 ;  /* 0xfcb0000007077836 */ /* 0x000fe20000000000 */
[----:B------:R-:W-:Y:S06]  /*99e0*/  BRA `(.L_x_182) ;  /* 0x0000000000047947 */ /* 0x000fec0003800000 */
.L_x_183:
[----:B------:R-:W-:-:S11]  /*99f0*/  DADD R6, R4, R4 ;  /* 0x0000000004067229 */ /* 0x000fd60000000004 */
.L_x_182:
[----:B------:R-:W-:Y:S05]  /*9a00*/  BSYNC.RECONVERGENT B1 ;  /* 0x0000000000017941 */ /* 0x000fea0003800200 */
.L_x_180:
[----:B------:R-:W-:Y:S01]  /*9a10*/  IMAD.MOV.U32 R15, RZ, RZ, 0x0 ;  /* 0x00000000ff0f7424 */ /* 0x000fe200078e00ff */
[----:B------:R-:W-:Y:S01]  /*9a20*/  MOV R5, R7 ;  /* 0x0000000700057202 */ /* 0x000fe20000000f00 */
[----:B------:R-:W-:Y:S02]  /*9a30*/  IMAD.MOV.U32 R4, RZ, RZ, R6 ;  /* 0x000000ffff047224 */ /* 0x000fe400078e0006 */
[----:B------:R-:W-:Y:S05]  /*9a40*/  RET.REL.NODEC R14 `(_Z16update_positionsP4Bodyid) ;  /* 0xffffff640e6c7950 */ /* 0x000fea0003c3ffff */
.L_x_184:
[----:B------:R-:W-:-:S00]  /*9a50*/  BRA `(.L_x_184) ;  /* 0xfffffffc00fc7947 */ /* 0x000fc0000383ffff */
[----:B------:R-:W-:-:S00]  /*9a60*/  NOP ;  /* 0x0000000000007918 */ /* 0x000fc00000000000 */
        /* <DEDUP_REMOVED lines=9> */
.L_x_186:


//--------------------- .nv.shared.reserved.0     --------------------------
	.section	.nv.shared.reserved.0,"aw",@nobits
	.weak		__nv_reservedSMEM_offset_0_alias
	.size		__nv_reservedSMEM_offset_0_alias, 0, 64
	.other		__nv_reservedSMEM_offset_0_alias,@"STO_CUDA_RESERVED_SHARED STV_DEFAULT"
__nv_reservedSMEM_offset_0_alias:
	.zero		0
	.zero		64


//--------------------- .nv.constant0._Z16update_positionsP4Bodyid --------------------------
	.section	.nv.constant0._Z16update_positionsP4Bodyid,"a",@progbits
	.sectionflags	@""
	.align	4
.nv.constant0._Z16update_positionsP4Bodyid:
	.zero		920


//--------------------- SYMBOLS --------------------------

	.type		.nv.reservedSmem.offset0,@object
	.size		.nv.reservedSmem.offset0,0x4
